	.target	sm_90a

	.elftype	@"ET_EXEC"


//--------------------- .note.nv.tkinfo           --------------------------
	.section	.note.nv.tkinfo,"",@"SHT_NOTE"
	.sectionflags	@"SHF_NOTE_NV_TKINFO"
	.tkinfo
        /*0018*/ 	.word	0x00000002
        /*0030*/ 	.string	""
        /*0030*/ 	.string	"ptxas"
        /*0030*/ 	.string	"Cuda compilation tools, release 13.0, V13.0.88"
        /*0030*/ 	.string	"Build cuda_13.0.r13.0/compiler.36424714_0"
        /*0030*/ 	.string	"-arch sm_90a -m 64 "



//--------------------- .note.nv.cuinfo           --------------------------
	.section	.note.nv.cuinfo,"",@"SHT_NOTE"
	.sectionflags	@"SHF_NOTE_NV_CUINFO"
        /*0018*/ 	.short	0x0002
        /*001a*/ 	.short	0x005a
        /*001c*/ 	.short	0x0082
	.zero		2


//--------------------- .nv.info                  --------------------------
	.section	.nv.info,"",@"SHT_CUDA_INFO"
	.align	4


	//----- nvinfo : EIATTR_REGCOUNT
	.align		4
        /*0000*/ 	.byte	0x04, 0x2f
        /*0002*/ 	.short	(.L_15 - .L_14)
	.align		4
.L_14:
        /*0004*/ 	.word	index@(_ZN7cutlass13device_kernelINS_4gemm6kernel13GemmUniversalIN4cute5tupleIJiiiiEEENS1_10collective13CollectiveMmaINS1_34MainloopSm90TmaGmmaWarpSpecializedILi28ENS5_IJNS4_1CILi1EEENSA_ILi8EEESB_EEENS1_32KernelTmaWarpSpecializedPingpongEEENS5_IJNSA_ILi64EEESG_NSA_ILi32EEEEEENS_10bfloat16_tENS5_IJlSB_lEEESJ_SK_NS4_8TiledMMAINS4_8MMA_AtomIJNS4_4SM904GMMA27MMA_64x64x16_F32BF16BF16_SSILNSO_5MajorE0ELSQ_0ELNSO_7ScaleInE1ELSR_1EEEEEENS4_6LayoutINS5_IJSB_SB_SB_EEENS5_IJNSA_ILi0EEESW_SW_EEEEENS5_IJNS4_10UnderscoreESZ_SZ_EEEEENS4_23SM90_TMA_LOAD_MULTICASTENS4_14ComposedLayoutINS4_7SwizzleILi2ELi4ELi3EEENS4_18smem_ptr_flag_bitsILi16EEENSU_INS5_IJSC_SH_EEENS5_IJSH_SB_EEEEEEEvNS4_8identityENS4_13SM90_TMA_LOADES1B_vS1C_EENS_8epilogue10collective6detail29Sm90TmaWarpSpecializedAdapterINS1G_15DefaultEpilogueISJ_SK_SK_NS1F_6thread17LinearCombinationISJ_Li1EffLNS1K_9ScaleType4KindE0ELNS_15FloatRoundStyleE2ESJ_EENS1_15EpilogueDefaultEEEEEvvEEEEvNT_6ParamsE)
        /*0008*/ 	.word	0x000000a8


	//----- nvinfo : EIATTR_FRAME_SIZE
	.align		4
.L_15:
        /*000c*/ 	.byte	0x04, 0x11
        /*000e*/ 	.short	(.L_17 - .L_16)
	.align		4
.L_16:
        /*0010*/ 	.word	index@(_ZN7cutlass13device_kernelINS_4gemm6kernel13GemmUniversalIN4cute5tupleIJiiiiEEENS1_10collective13CollectiveMmaINS1_34MainloopSm90TmaGmmaWarpSpecializedILi28ENS5_IJNS4_1CILi1EEENSA_ILi8EEESB_EEENS1_32KernelTmaWarpSpecializedPingpongEEENS5_IJNSA_ILi64EEESG_NSA_ILi32EEEEEENS_10bfloat16_tENS5_IJlSB_lEEESJ_SK_NS4_8TiledMMAINS4_8MMA_AtomIJNS4_4SM904GMMA27MMA_64x64x16_F32BF16BF16_SSILNSO_5MajorE0ELSQ_0ELNSO_7ScaleInE1ELSR_1EEEEEENS4_6LayoutINS5_IJSB_SB_SB_EEENS5_IJNSA_ILi0EEESW_SW_EEEEENS5_IJNS4_10UnderscoreESZ_SZ_EEEEENS4_23SM90_TMA_LOAD_MULTICASTENS4_14ComposedLayoutINS4_7SwizzleILi2ELi4ELi3EEENS4_18smem_ptr_flag_bitsILi16EEENSU_INS5_IJSC_SH_EEENS5_IJSH_SB_EEEEEEEvNS4_8identityENS4_13SM90_TMA_LOADES1B_vS1C_EENS_8epilogue10collective6detail29Sm90TmaWarpSpecializedAdapterINS1G_15DefaultEpilogueISJ_SK_SK_NS1F_6thread17LinearCombinationISJ_Li1EffLNS1K_9ScaleType4KindE0ELNS_15FloatRoundStyleE2ESJ_EENS1_15EpilogueDefaultEEEEEvvEEEEvNT_6ParamsE)
        /*0014*/ 	.word	0x00000008


	//----- nvinfo : EIATTR_MIN_STACK_SIZE
	.align		4
.L_17:
        /*0018*/ 	.byte	0x04, 0x12
        /*001a*/ 	.short	(.L_19 - .L_18)
	.align		4
.L_18:
        /*001c*/ 	.word	index@(_ZN7cutlass13device_kernelINS_4gemm6kernel13GemmUniversalIN4cute5tupleIJiiiiEEENS1_10collective13CollectiveMmaINS1_34MainloopSm90TmaGmmaWarpSpecializedILi28ENS5_IJNS4_1CILi1EEENSA_ILi8EEESB_EEENS1_32KernelTmaWarpSpecializedPingpongEEENS5_IJNSA_ILi64EEESG_NSA_ILi32EEEEEENS_10bfloat16_tENS5_IJlSB_lEEESJ_SK_NS4_8TiledMMAINS4_8MMA_AtomIJNS4_4SM904GMMA27MMA_64x64x16_F32BF16BF16_SSILNSO_5MajorE0ELSQ_0ELNSO_7ScaleInE1ELSR_1EEEEEENS4_6LayoutINS5_IJSB_SB_SB_EEENS5_IJNSA_ILi0EEESW_SW_EEEEENS5_IJNS4_10UnderscoreESZ_SZ_EEEEENS4_23SM90_TMA_LOAD_MULTICASTENS4_14ComposedLayoutINS4_7SwizzleILi2ELi4ELi3EEENS4_18smem_ptr_flag_bitsILi16EEENSU_INS5_IJSC_SH_EEENS5_IJSH_SB_EEEEEEEvNS4_8identityENS4_13SM90_TMA_LOADES1B_vS1C_EENS_8epilogue10collective6detail29Sm90TmaWarpSpecializedAdapterINS1G_15DefaultEpilogueISJ_SK_SK_NS1F_6thread17LinearCombinationISJ_Li1EffLNS1K_9ScaleType4KindE0ELNS_15FloatRoundStyleE2ESJ_EENS1_15EpilogueDefaultEEEEEvvEEEEvNT_6ParamsE)
        /*0020*/ 	.word	0x00000008
.L_19:


//--------------------- .nv.compat                --------------------------
	.section	.nv.compat,"",@"SHT_CUDA_COMPAT_INFO"
	.align	4
        /*0000*/ 	.byte	0x02, 0x09, 0x01, 0x00, 0x02, 0x02, 0x04, 0x00, 0x02, 0x05, 0x05, 0x00, 0x03, 0x07, 0x01, 0x01
        /*0010*/ 	.byte	0x02, 0x03, 0x01, 0x00, 0x02, 0x06, 0x01, 0x00, 0x04, 0x0b, 0x08, 0x00, 0x00, 0x00, 0x00, 0x00
        /*0020*/ 	.byte	0x00, 0x00, 0x00, 0x00


//--------------------- .nv.info._ZN7cutlass13device_kernelINS_4gemm6kernel13GemmUniversalIN4cute5tupleIJiiiiEEENS1_10collective13CollectiveMmaINS1_34MainloopSm90TmaGmmaWarpSpecializedILi28ENS5_IJNS4_1CILi1EEENSA_ILi8EEESB_EEENS1_32KernelTmaWarpSpecializedPingpongEEENS5_IJNSA_ILi64EEESG_NSA_ILi32EEEEEENS_10bfloat16_tENS5_IJlSB_lEEESJ_SK_NS4_8TiledMMAINS4_8MMA_AtomIJNS4_4SM904GMMA27MMA_64x64x16_F32BF16BF16_SSILNSO_5MajorE0ELSQ_0ELNSO_7ScaleInE1ELSR_1EEEEEENS4_6LayoutINS5_IJSB_SB_SB_EEENS5_IJNSA_ILi0EEESW_SW_EEEEENS5_IJNS4_10UnderscoreESZ_SZ_EEEEENS4_23SM90_TMA_LOAD_MULTICASTENS4_14ComposedLayoutINS4_7SwizzleILi2ELi4ELi3EEENS4_18smem_ptr_flag_bitsILi16EEENSU_INS5_IJSC_SH_EEENS5_IJSH_SB_EEEEEEEvNS4_8identityENS4_13SM90_TMA_LOADES1B_vS1C_EENS_8epilogue10collective6detail29Sm90TmaWarpSpecializedAdapterINS1G_15DefaultEpilogueISJ_SK_SK_NS1F_6thread17LinearCombinationISJ_Li1EffLNS1K_9ScaleType4KindE0ELNS_15FloatRoundStyleE2ESJ_EENS1_15EpilogueDefaultEEEEEvvEEEEvNT_6ParamsE --------------------------
	.section	.nv.info._ZN7cutlass13device_kernelINS_4gemm6kernel13GemmUniversalIN4cute5tupleIJiiiiEEENS1_10collective13CollectiveMmaINS1_34MainloopSm90TmaGmmaWarpSpecializedILi28ENS5_IJNS4_1CILi1EEENSA_ILi8EEESB_EEENS1_32KernelTmaWarpSpecializedPingpongEEENS5_IJNSA_ILi64EEESG_NSA_ILi32EEEEEENS_10bfloat16_tENS5_IJlSB_lEEESJ_SK_NS4_8TiledMMAINS4_8MMA_AtomIJNS4_4SM904GMMA27MMA_64x64x16_F32BF16BF16_SSILNSO_5MajorE0ELSQ_0ELNSO_7ScaleInE1ELSR_1EEEEEENS4_6LayoutINS5_IJSB_SB_SB_EEENS5_IJNSA_ILi0EEESW_SW_EEEEENS5_IJNS4_10UnderscoreESZ_SZ_EEEEENS4_23SM90_TMA_LOAD_MULTICASTENS4_14ComposedLayoutINS4_7SwizzleILi2ELi4ELi3EEENS4_18smem_ptr_flag_bitsILi16EEENSU_INS5_IJSC_SH_EEENS5_IJSH_SB_EEEEEEEvNS4_8identityENS4_13SM90_TMA_LOADES1B_vS1C_EENS_8epilogue10collective6detail29Sm90TmaWarpSpecializedAdapterINS1G_15DefaultEpilogueISJ_SK_SK_NS1F_6thread17LinearCombinationISJ_Li1EffLNS1K_9ScaleType4KindE0ELNS_15FloatRoundStyleE2ESJ_EENS1_15EpilogueDefaultEEEEEvvEEEEvNT_6ParamsE,"",@"SHT_CUDA_INFO"
	.sectionflags	@""
	.align	4


	//----- nvinfo : EIATTR_CUDA_API_VERSION
	.align		4
        /*0000*/ 	.byte	0x04, 0x37
        /*0002*/ 	.short	(.L_21 - .L_20)
.L_20:
        /*0004*/ 	.word	0x00000082


	//----- nvinfo : EIATTR_KPARAM_INFO
	.align		4
.L_21:
        /*0008*/ 	.byte	0x04, 0x17
        /*000a*/ 	.short	(.L_23 - .L_22)
.L_22:
        /*000c*/ 	.word	0x00000000
        /*0010*/ 	.short	0x0000
        /*0012*/ 	.short	0x0070
        /*0014*/ 	.byte	0x00, 0xf0, 0x01, 0x10


	//----- nvinfo : EIATTR_SPARSE_MMA_MASK
	.align		4
.L_23:
        /*0018*/ 	.byte	0x03, 0x50
        /*001a*/ 	.short	0x0000


	//----- nvinfo : EIATTR_MAXREG_COUNT
	.align		4
        /*001c*/ 	.byte	0x03, 0x1b
        /*001e*/ 	.short	0x00a8


	//----- nvinfo : EIATTR_NUM_BARRIERS
	.align		4
        /*0020*/ 	.byte	0x02, 0x4c
        /*0022*/ 	.byte	0x01
	.zero		1


	//----- nvinfo : EIATTR_EXTERNS
	.align		4
        /*0024*/ 	.byte	0x04, 0x0f
        /*0026*/ 	.short	(.L_25 - .L_24)


	//   ....[0]....
	.align		4
.L_24:
        /*0028*/ 	.word	index@(__assertfail)


	//----- nvinfo : EIATTR_ANNOTATIONS
	.align		4
.L_25:
        /*002c*/ 	.byte	0x04, 0x55
        /*002e*/ 	.short	(.L_27 - .L_26)


	//   ....[0]....
.L_26:
        /*0030*/ 	.word	0x00000001
        /*0034*/ 	.byte	0x70, 0x10, 0x00, 0x00, 0x01, 0x00, 0x00, 0x00, 0xf0, 0x45, 0x00, 0x00, 0x01, 0x00, 0x00, 0x00
        /*0044*/ 	.byte	0x70, 0x52, 0x00, 0x00


	//----- nvinfo : EIATTR_MERCURY_ISA_VERSION
	.align		4
.L_27:
        /*0048*/ 	.byte	0x03, 0x5f
        /*004a*/ 	.short	0x0101


	//----- nvinfo : EIATTR_INT_WARP_WIDE_INSTR_OFFSETS
	.align		4
        /*004c*/ 	.byte	0x04, 0x31
        /*004e*/ 	.short	(.L_29 - .L_28)


	//   ....[0]....
.L_28:
        /*0050*/ 	.word	0x000007c0


	//   ....[1]....
        /*0054*/ 	.word	0x00000800


	//   ....[2]....
        /*0058*/ 	.word	0x00000940


	//   ....[3]....
        /*005c*/ 	.word	0x00000950


	//   ....[4]....
        /*0060*/ 	.word	0x00000970


	//   ....[5]....
        /*0064*/ 	.word	0x00000990


	//   ....[6]....
        /*0068*/ 	.word	0x00000a40


	//   ....[7]....
        /*006c*/ 	.word	0x00000a90


	//   ....[8]....
        /*0070*/ 	.word	0x000020e0


	//----- nvinfo : EIATTR_COOP_GROUP_MASK_REGIDS
	.align		4
.L_29:
        /*0074*/ 	.byte	0x04, 0x29
        /*0076*/ 	.short	(.L_31 - .L_30)


	//   ....[0]....
.L_30:
        /*0078*/ 	.word	0xffffffff


	//   ....[1]....
        /*007c*/ 	.word	0xffffffff


	//   ....[2]....
        /*0080*/ 	.word	0xffffffff


	//   ....[3]....
        /*0084*/ 	.word	0xffffffff


	//   ....[4]....
        /*0088*/ 	.word	0xffffffff


	//   ....[5]....
        /*008c*/ 	.word	0xffffffff


	//   ....[6]....
        /*0090*/ 	.word	0xffffffff


	//----- nvinfo : EIATTR_COOP_GROUP_INSTR_OFFSETS
	.align		4
.L_31:
        /*0094*/ 	.byte	0x04, 0x28
        /*0096*/ 	.short	(.L_33 - .L_32)


	//   ....[0]....
.L_32:
        /*0098*/ 	.word	0x00000070


	//   ....[1]....
        /*009c*/ 	.word	0x00000080


	//   ....[2]....
        /*00a0*/ 	.word	0x00000140


	//   ....[3]....
        /*00a4*/ 	.word	0x00000600


	//   ....[4]....
        /*00a8*/ 	.word	0x00000640


	//   ....[5]....
        /*00ac*/ 	.word	0x00000ae0


	//   ....[6]....
        /*00b0*/ 	.word	0x00000c10


	//----- nvinfo : EIATTR_REG_RECONFIG
	.align		4
.L_33:
        /*00b4*/ 	.byte	0x01, 0x54
	.zero		2


	//----- nvinfo : EIATTR_SYSCALL_OFFSETS
	.align		4
        /*00b8*/ 	.byte	0x04, 0x46
        /*00ba*/ 	.short	(.L_35 - .L_34)


	//   ....[0]....
.L_34:
        /*00bc*/ 	.word	0x00001b20


	//----- nvinfo : EIATTR_MBARRIER_INSTR_OFFSETS
	.align		4
.L_35:
        /*00c0*/ 	.byte	0x04, 0x39
        /*00c2*/ 	.short	(.L_37 - .L_36)


	//   ....[0]....
.L_36:
        /*00c4*/ 	.word	0x00000260
        /*00c8*/ 	.word	0x000000ff
        /*00cc*/ 	.word	0x00000000
        /*00d0*/ 	.short	0x0100
        /*00d2*/ 	.byte	0x08
	.zero		1


	//   ....[1]....
        /*00d4*/ 	.word	0x00000270
        /*00d8*/ 	.word	0x000000ff
        /*00dc*/ 	.word	0x000000e0
        /*00e0*/ 	.short	0x0100
        /*00e2*/ 	.byte	0x08
	.zero		1


	//   ....[2]....
        /*00e4*/ 	.word	0x00000280
        /*00e8*/ 	.word	0x000000ff
        /*00ec*/ 	.word	0x00000008
        /*00f0*/ 	.short	0x0100
        /*00f2*/ 	.byte	0x08
	.zero		1


	//   ....[3]....
        /*00f4*/ 	.word	0x00000290
        /*00f8*/ 	.word	0x000000ff
        /*00fc*/ 	.word	0x000000e8
        /*0100*/ 	.short	0x0100
        /*0102*/ 	.byte	0x08
	.zero		1


	//   ....[4]....
        /*0104*/ 	.word	0x000002a0
        /*0108*/ 	.word	0x000000ff
        /*010c*/ 	.word	0x00000010
        /*0110*/ 	.short	0x0100
        /*0112*/ 	.byte	0x08
	.zero		1


	//   ....[5]....
        /*0114*/ 	.word	0x000002b0
        /*0118*/ 	.word	0x000000ff
        /*011c*/ 	.word	0x000000f0
        /*0120*/ 	.short	0x0100
        /*0122*/ 	.byte	0x08
	.zero		1


	//   ....[6]....
        /*0124*/ 	.word	0x000002c0
        /*0128*/ 	.word	0x000000ff
        /*012c*/ 	.word	0x00000018
        /*0130*/ 	.short	0x0100
        /*0132*/ 	.byte	0x08
	.zero		1


	//   ....[7]....
        /*0134*/ 	.word	0x000002d0
        /*0138*/ 	.word	0x000000ff
        /*013c*/ 	.word	0x000000f8
        /*0140*/ 	.short	0x0100
        /*0142*/ 	.byte	0x08
	.zero		1


	//   ....[8]....
        /*0144*/ 	.word	0x000002e0
        /*0148*/ 	.word	0x000000ff
        /*014c*/ 	.word	0x00000020
        /*0150*/ 	.short	0x0100
        /*0152*/ 	.byte	0x08
	.zero		1


	//   ....[9]....
        /*0154*/ 	.word	0x000002f0
        /*0158*/ 	.word	0x000000ff
        /*015c*/ 	.word	0x00000100
        /*0160*/ 	.short	0x0100
        /*0162*/ 	.byte	0x08
	.zero		1


	//   ....[10]....
        /*0164*/ 	.word	0x00000300
        /*0168*/ 	.word	0x000000ff
        /*016c*/ 	.word	0x00000028
        /*0170*/ 	.short	0x0100
        /*0172*/ 	.byte	0x08
	.zero		1


	//   ....[11]....
        /*0174*/ 	.word	0x00000310
        /*0178*/ 	.word	0x000000ff
        /*017c*/ 	.word	0x00000108
        /*0180*/ 	.short	0x0100
        /*0182*/ 	.byte	0x08
	.zero		1


	//   ....[12]....
        /*0184*/ 	.word	0x00000320
        /*0188*/ 	.word	0x000000ff
        /*018c*/ 	.word	0x00000030
        /*0190*/ 	.short	0x0100
        /*0192*/ 	.byte	0x08
	.zero		1


	//   ....[13]....
        /*0194*/ 	.word	0x00000330
        /*0198*/ 	.word	0x000000ff
        /*019c*/ 	.word	0x00000110
        /*01a0*/ 	.short	0x0100
        /*01a2*/ 	.byte	0x08
	.zero		1


	//   ....[14]....
        /*01a4*/ 	.word	0x00000340
        /*01a8*/ 	.word	0x000000ff
        /*01ac*/ 	.word	0x00000038
        /*01b0*/ 	.short	0x0100
        /*01b2*/ 	.byte	0x08
	.zero		1


	//   ....[15]....
        /*01b4*/ 	.word	0x00000350
        /*01b8*/ 	.word	0x000000ff
        /*01bc*/ 	.word	0x00000118
        /*01c0*/ 	.short	0x0100
        /*01c2*/ 	.byte	0x08
	.zero		1


	//   ....[16]....
        /*01c4*/ 	.word	0x00000360
        /*01c8*/ 	.word	0x000000ff
        /*01cc*/ 	.word	0x00000040
        /*01d0*/ 	.short	0x0100
        /*01d2*/ 	.byte	0x08
	.zero		1


	//   ....[17]....
        /*01d4*/ 	.word	0x00000370
        /*01d8*/ 	.word	0x000000ff
        /*01dc*/ 	.word	0x00000120
        /*01e0*/ 	.short	0x0100
        /*01e2*/ 	.byte	0x08
	.zero		1


	//   ....[18]....
        /*01e4*/ 	.word	0x00000380
        /*01e8*/ 	.word	0x000000ff
        /*01ec*/ 	.word	0x00000048
        /*01f0*/ 	.short	0x0100
        /*01f2*/ 	.byte	0x08
	.zero		1


	//   ....[19]....
        /*01f4*/ 	.word	0x00000390
        /*01f8*/ 	.word	0x000000ff
        /*01fc*/ 	.word	0x00000128
        /*0200*/ 	.short	0x0100
        /*0202*/ 	.byte	0x08
	.zero		1


	//   ....[20]....
        /*0204*/ 	.word	0x000003a0
        /*0208*/ 	.word	0x000000ff
        /*020c*/ 	.word	0x00000050
        /*0210*/ 	.short	0x0100
        /*0212*/ 	.byte	0x08
	.zero		1


	//   ....[21]....
        /*0214*/ 	.word	0x000003b0
        /*0218*/ 	.word	0x000000ff
        /*021c*/ 	.word	0x00000130
        /*0220*/ 	.short	0x0100
        /*0222*/ 	.byte	0x08
	.zero		1


	//   ....[22]....
        /*0224*/ 	.word	0x000003c0
        /*0228*/ 	.word	0x000000ff
        /*022c*/ 	.word	0x00000058
        /*0230*/ 	.short	0x0100
        /*0232*/ 	.byte	0x08
	.zero		1


	//   ....[23]....
        /*0234*/ 	.word	0x000003d0
        /*0238*/ 	.word	0x000000ff
        /*023c*/ 	.word	0x00000138
        /*0240*/ 	.short	0x0100
        /*0242*/ 	.byte	0x08
	.zero		1


	//   ....[24]....
        /*0244*/ 	.word	0x000003e0
        /*0248*/ 	.word	0x000000ff
        /*024c*/ 	.word	0x00000060
        /*0250*/ 	.short	0x0100
        /*0252*/ 	.byte	0x08
	.zero		1


	//   ....[25]....
        /*0254*/ 	.word	0x000003f0
        /*0258*/ 	.word	0x000000ff
        /*025c*/ 	.word	0x00000140
        /*0260*/ 	.short	0x0100
        /*0262*/ 	.byte	0x08
	.zero		1


	//   ....[26]....
        /*0264*/ 	.word	0x00000400
        /*0268*/ 	.word	0x000000ff
        /*026c*/ 	.word	0x00000068
        /*0270*/ 	.short	0x0100
        /*0272*/ 	.byte	0x08
	.zero		1


	//   ....[27]....
        /*0274*/ 	.word	0x00000410
        /*0278*/ 	.word	0x000000ff
        /*027c*/ 	.word	0x00000148
        /*0280*/ 	.short	0x0100
        /*0282*/ 	.byte	0x08
	.zero		1


	//   ....[28]....
        /*0284*/ 	.word	0x00000420
        /*0288*/ 	.word	0x000000ff
        /*028c*/ 	.word	0x00000070
        /*0290*/ 	.short	0x0100
        /*0292*/ 	.byte	0x08
	.zero		1


	//   ....[29]....
        /*0294*/ 	.word	0x00000430
        /*0298*/ 	.word	0x000000ff
        /*029c*/ 	.word	0x00000150
        /*02a0*/ 	.short	0x0100
        /*02a2*/ 	.byte	0x08
	.zero		1


	//   ....[30]....
        /*02a4*/ 	.word	0x00000440
        /*02a8*/ 	.word	0x000000ff
        /*02ac*/ 	.word	0x00000078
        /*02b0*/ 	.short	0x0100
        /*02b2*/ 	.byte	0x08
	.zero		1


	//   ....[31]....
        /*02b4*/ 	.word	0x00000450
        /*02b8*/ 	.word	0x000000ff
        /*02bc*/ 	.word	0x00000158
        /*02c0*/ 	.short	0x0100
        /*02c2*/ 	.byte	0x08
	.zero		1


	//   ....[32]....
        /*02c4*/ 	.word	0x00000460
        /*02c8*/ 	.word	0x000000ff
        /*02cc*/ 	.word	0x00000080
        /*02d0*/ 	.short	0x0100
        /*02d2*/ 	.byte	0x08
	.zero		1


	//   ....[33]....
        /*02d4*/ 	.word	0x00000470
        /*02d8*/ 	.word	0x000000ff
        /*02dc*/ 	.word	0x00000160
        /*02e0*/ 	.short	0x0100
        /*02e2*/ 	.byte	0x08
	.zero		1


	//   ....[34]....
        /*02e4*/ 	.word	0x00000480
        /*02e8*/ 	.word	0x000000ff
        /*02ec*/ 	.word	0x00000088
        /*02f0*/ 	.short	0x0100
        /*02f2*/ 	.byte	0x08
	.zero		1


	//   ....[35]....
        /*02f4*/ 	.word	0x00000490
        /*02f8*/ 	.word	0x000000ff
        /*02fc*/ 	.word	0x00000168
        /*0300*/ 	.short	0x0100
        /*0302*/ 	.byte	0x08
	.zero		1


	//   ....[36]....
        /*0304*/ 	.word	0x000004a0
        /*0308*/ 	.word	0x000000ff
        /*030c*/ 	.word	0x00000090
        /*0310*/ 	.short	0x0100
        /*0312*/ 	.byte	0x08
	.zero		1


	//   ....[37]....
        /*0314*/ 	.word	0x000004b0
        /*0318*/ 	.word	0x000000ff
        /*031c*/ 	.word	0x00000170
        /*0320*/ 	.short	0x0100
        /*0322*/ 	.byte	0x08
	.zero		1


	//   ....[38]....
        /*0324*/ 	.word	0x000004c0
        /*0328*/ 	.word	0x000000ff
        /*032c*/ 	.word	0x00000098
        /*0330*/ 	.short	0x0100
        /*0332*/ 	.byte	0x08
	.zero		1


	//   ....[39]....
        /*0334*/ 	.word	0x000004d0
        /*0338*/ 	.word	0x000000ff
        /*033c*/ 	.word	0x00000178
        /*0340*/ 	.short	0x0100
        /*0342*/ 	.byte	0x08
	.zero		1


	//   ....[40]....
        /*0344*/ 	.word	0x000004e0
        /*0348*/ 	.word	0x000000ff
        /*034c*/ 	.word	0x000000a0
        /*0350*/ 	.short	0x0100
        /*0352*/ 	.byte	0x08
	.zero		1


	//   ....[41]....
        /*0354*/ 	.word	0x000004f0
        /*0358*/ 	.word	0x000000ff
        /*035c*/ 	.word	0x00000180
        /*0360*/ 	.short	0x0100
        /*0362*/ 	.byte	0x08
	.zero		1


	//   ....[42]....
        /*0364*/ 	.word	0x00000500
        /*0368*/ 	.word	0x000000ff
        /*036c*/ 	.word	0x000000a8
        /*0370*/ 	.short	0x0100
        /*0372*/ 	.byte	0x08
	.zero		1


	//   ....[43]....
        /*0374*/ 	.word	0x00000510
        /*0378*/ 	.word	0x000000ff
        /*037c*/ 	.word	0x00000188
        /*0380*/ 	.short	0x0100
        /*0382*/ 	.byte	0x08
	.zero		1


	//   ....[44]....
        /*0384*/ 	.word	0x00000520
        /*0388*/ 	.word	0x000000ff
        /*038c*/ 	.word	0x000000b0
        /*0390*/ 	.short	0x0100
        /*0392*/ 	.byte	0x08
	.zero		1


	//   ....[45]....
        /*0394*/ 	.word	0x00000530
        /*0398*/ 	.word	0x000000ff
        /*039c*/ 	.word	0x00000190
        /*03a0*/ 	.short	0x0100
        /*03a2*/ 	.byte	0x08
	.zero		1


	//   ....[46]....
        /*03a4*/ 	.word	0x00000540
        /*03a8*/ 	.word	0x000000ff
        /*03ac*/ 	.word	0x000000b8
        /*03b0*/ 	.short	0x0100
        /*03b2*/ 	.byte	0x08
	.zero		1


	//   ....[47]....
        /*03b4*/ 	.word	0x00000550
        /*03b8*/ 	.word	0x000000ff
        /*03bc*/ 	.word	0x00000198
        /*03c0*/ 	.short	0x0100
        /*03c2*/ 	.byte	0x08
	.zero		1


	//   ....[48]....
        /*03c4*/ 	.word	0x00000560
        /*03c8*/ 	.word	0x000000ff
        /*03cc*/ 	.word	0x000000c0
        /*03d0*/ 	.short	0x0100
        /*03d2*/ 	.byte	0x08
	.zero		1


	//   ....[49]....
        /*03d4*/ 	.word	0x00000570
        /*03d8*/ 	.word	0x000000ff
        /*03dc*/ 	.word	0x000001a0
        /*03e0*/ 	.short	0x0100
        /*03e2*/ 	.byte	0x08
	.zero		1


	//   ....[50]....
        /*03e4*/ 	.word	0x00000580
        /*03e8*/ 	.word	0x000000ff
        /*03ec*/ 	.word	0x000000c8
        /*03f0*/ 	.short	0x0100
        /*03f2*/ 	.byte	0x08
	.zero		1


	//   ....[51]....
        /*03f4*/ 	.word	0x00000590
        /*03f8*/ 	.word	0x000000ff
        /*03fc*/ 	.word	0x000001a8
        /*0400*/ 	.short	0x0100
        /*0402*/ 	.byte	0x08
	.zero		1


	//   ....[52]....
        /*0404*/ 	.word	0x000005a0
        /*0408*/ 	.word	0x000000ff
        /*040c*/ 	.word	0x000000d0
        /*0410*/ 	.short	0x0100
        /*0412*/ 	.byte	0x08
	.zero		1


	//   ....[53]....
        /*0414*/ 	.word	0x000005b0
        /*0418*/ 	.word	0x000000ff
        /*041c*/ 	.word	0x000001b0
        /*0420*/ 	.short	0x0100
        /*0422*/ 	.byte	0x08
	.zero		1


	//   ....[54]....
        /*0424*/ 	.word	0x000005c0
        /*0428*/ 	.word	0x000000ff
        /*042c*/ 	.word	0x000000d8
        /*0430*/ 	.short	0x0100
        /*0432*/ 	.byte	0x08
	.zero		1


	//   ....[55]....
        /*0434*/ 	.word	0x000005d0
        /*0438*/ 	.word	0x000000ff
        /*043c*/ 	.word	0x000001b8
        /*0440*/ 	.short	0x0100
        /*0442*/ 	.byte	0x08
	.zero		1


	//   ....[56]....
        /*0444*/ 	.word	0x00000ac0
        /*0448*/ 	.word	0x000000ff
        /*044c*/ 	.word	0x000001f0
        /*0450*/ 	.short	0x0100
        /*0452*/ 	.byte	0x08
	.zero		1


	//   ....[57]....
        /*0454*/ 	.word	0x00000b60
        /*0458*/ 	.word	0x000000ff
        /*045c*/ 	.word	0x000001f8
        /*0460*/ 	.short	0x0100
        /*0462*/ 	.byte	0x08
	.zero		1


	//   ....[58]....
        /*0464*/ 	.word	0x00000b90
        /*0468*/ 	.word	0x000000ff
        /*046c*/ 	.word	0x000001d0
        /*0470*/ 	.short	0x0100
        /*0472*/ 	.byte	0x09
	.zero		1


	//   ....[59]....
        /*0474*/ 	.word	0x00000ba0
        /*0478*/ 	.word	0x000000ff
        /*047c*/ 	.word	0x000001d8
        /*0480*/ 	.short	0x0100
        /*0482*/ 	.byte	0x09
	.zero		1


	//   ....[60]....
        /*0484*/ 	.word	0x00000bb0
        /*0488*/ 	.word	0x000000ff
        /*048c*/ 	.word	0x000001e0
        /*0490*/ 	.short	0x0100
        /*0492*/ 	.byte	0x09
	.zero		1


	//   ....[61]....
        /*0494*/ 	.word	0x00000bc0
        /*0498*/ 	.word	0x000000ff
        /*049c*/ 	.word	0x000001e8
        /*04a0*/ 	.short	0x0100
        /*04a2*/ 	.byte	0x09
	.zero		1


	//   ....[62]....
        /*04a4*/ 	.word	0x00001a00
        /*04a8*/ 	.word	0x0000003e
        /*04ac*/ 	.word	0x00000000
        /*04b0*/ 	.short	0x010a
        /*04b2*/ 	.byte	0x2a
	.zero		1


	//   ....[63]....
        /*04b4*/ 	.word	0x00001ba0
        /*04b8*/ 	.word	0x00000003
        /*04bc*/ 	.word	0x00000000
        /*04c0*/ 	.short	0x010a
        /*04c2*/ 	.byte	0x3f
	.zero		1


	//   ....[64]....
        /*04c4*/ 	.word	0x00001be0
        /*04c8*/ 	.word	0x00000003
        /*04cc*/ 	.word	0x00000000
        /*04d0*/ 	.short	0x010a
        /*04d2*/ 	.byte	0x3f
	.zero		1


	//   ....[65]....
        /*04d4*/ 	.word	0x00001de0
        /*04d8*/ 	.word	0x000000ff
        /*04dc*/ 	.word	0x00000000
        /*04e0*/ 	.short	0x010a
        /*04e2*/ 	.byte	0x04
	.zero		1


	//   ....[66]....
        /*04e4*/ 	.word	0x00001e20
        /*04e8*/ 	.word	0x000000ff
        /*04ec*/ 	.word	0x00000000
        /*04f0*/ 	.short	0x010a
        /*04f2*/ 	.byte	0x04
	.zero		1


	//   ....[67]....
        /*04f4*/ 	.word	0x00001f80
        /*04f8*/ 	.word	0x00000005
        /*04fc*/ 	.word	0x00000000
        /*0500*/ 	.short	0x0101
        /*0502*/ 	.byte	0x3f
	.zero		1


	//   ....[68]....
        /*0504*/ 	.word	0x00002080
        /*0508*/ 	.word	0x0000003f
        /*050c*/ 	.word	0x00000000
        /*0510*/ 	.short	0x0101
        /*0512*/ 	.byte	0x2f
	.zero		1


	//   ....[69]....
        /*0514*/ 	.word	0x00002180
        /*0518*/ 	.word	0x00000003
        /*051c*/ 	.word	0x00000000
        /*0520*/ 	.short	0x0101
        /*0522*/ 	.byte	0x3f
	.zero		1


	//   ....[70]....
        /*0524*/ 	.word	0x00002240
        /*0528*/ 	.word	0x0000003e
        /*052c*/ 	.word	0x00000010
        /*0530*/ 	.short	0x010a
        /*0532*/ 	.byte	0x2a
	.zero		1


	//   ....[71]....
        /*0534*/ 	.word	0x00004610
        /*0538*/ 	.word	0x00000041
        /*053c*/ 	.word	0x00000000
        /*0540*/ 	.short	0x0101
        /*0542*/ 	.byte	0x2f
	.zero		1


	//   ....[72]....
        /*0544*/ 	.word	0x00004fb0
        /*0548*/ 	.word	0x0000000d
        /*054c*/ 	.word	0x000000e0
        /*0550*/ 	.short	0x010a
        /*0552*/ 	.byte	0x3f
	.zero		1


	//   ....[73]....
        /*0554*/ 	.word	0x00005390
        /*0558*/ 	.word	0x00000003
        /*055c*/ 	.word	0x000001f8
        /*0560*/ 	.short	0x0101
        /*0562*/ 	.byte	0x3f
	.zero		1


	//   ....[74]....
        /*0564*/ 	.word	0x00005b00
        /*0568*/ 	.word	0x00000007
        /*056c*/ 	.word	0x00000000
        /*0570*/ 	.short	0x010a
        /*0572*/ 	.byte	0x3f
	.zero		1


	//   ....[75]....
        /*0574*/ 	.word	0x00005b80
        /*0578*/ 	.word	0x00000009
        /*057c*/ 	.word	0x00000000
        /*0580*/ 	.short	0x010a
        /*0582*/ 	.byte	0x3f
	.zero		1


	//   ....[76]....
        /*0584*/ 	.word	0x00005c10
        /*0588*/ 	.word	0x00000006
        /*058c*/ 	.word	0x00000000
        /*0590*/ 	.short	0x010a
        /*0592*/ 	.byte	0x3f
	.zero		1


	//   ....[77]....
        /*0594*/ 	.word	0x00005ca0
        /*0598*/ 	.word	0x00000009
        /*059c*/ 	.word	0x00000000
        /*05a0*/ 	.short	0x010a
        /*05a2*/ 	.byte	0x3f
	.zero		1


	//   ....[78]....
        /*05a4*/ 	.word	0x00005d30
        /*05a8*/ 	.word	0x00000006
        /*05ac*/ 	.word	0x00000000
        /*05b0*/ 	.short	0x010a
        /*05b2*/ 	.byte	0x3f
	.zero		1


	//   ....[79]....
        /*05b4*/ 	.word	0x00005dc0
        /*05b8*/ 	.word	0x00000009
        /*05bc*/ 	.word	0x00000000
        /*05c0*/ 	.short	0x010a
        /*05c2*/ 	.byte	0x3f
	.zero		1


	//   ....[80]....
        /*05c4*/ 	.word	0x00005e50
        /*05c8*/ 	.word	0x00000006
        /*05cc*/ 	.word	0x00000000
        /*05d0*/ 	.short	0x010a
        /*05d2*/ 	.byte	0x3f
	.zero		1


	//   ....[81]....
        /*05d4*/ 	.word	0x00005ee0
        /*05d8*/ 	.word	0x00000009
        /*05dc*/ 	.word	0x00000000
        /*05e0*/ 	.short	0x010a
        /*05e2*/ 	.byte	0x3f
	.zero		1


	//   ....[82]....
        /*05e4*/ 	.word	0x00005f70
        /*05e8*/ 	.word	0x00000006
        /*05ec*/ 	.word	0x00000000
        /*05f0*/ 	.short	0x010a
        /*05f2*/ 	.byte	0x3f
	.zero		1


	//   ....[83]....
        /*05f4*/ 	.word	0x00006000
        /*05f8*/ 	.word	0x00000009
        /*05fc*/ 	.word	0x00000000
        /*0600*/ 	.short	0x010a
        /*0602*/ 	.byte	0x3f
	.zero		1


	//   ....[84]....
        /*0604*/ 	.word	0x00006090
        /*0608*/ 	.word	0x00000006
        /*060c*/ 	.word	0x00000000
        /*0610*/ 	.short	0x010a
        /*0612*/ 	.byte	0x3f
	.zero		1


	//   ....[85]....
        /*0614*/ 	.word	0x00006120
        /*0618*/ 	.word	0x00000009
        /*061c*/ 	.word	0x00000000
        /*0620*/ 	.short	0x010a
        /*0622*/ 	.byte	0x3f
	.zero		1


	//   ....[86]....
        /*0624*/ 	.word	0x000061b0
        /*0628*/ 	.word	0x00000006
        /*062c*/ 	.word	0x00000000
        /*0630*/ 	.short	0x010a
        /*0632*/ 	.byte	0x3f
	.zero		1


	//   ....[87]....
        /*0634*/ 	.word	0x00006240
        /*0638*/ 	.word	0x00000009
        /*063c*/ 	.word	0x00000000
        /*0640*/ 	.short	0x010a
        /*0642*/ 	.byte	0x3f
	.zero		1


	//   ....[88]....
        /*0644*/ 	.word	0x000062d0
        /*0648*/ 	.word	0x00000006
        /*064c*/ 	.word	0x00000000
        /*0650*/ 	.short	0x010a
        /*0652*/ 	.byte	0x3f
	.zero		1


	//   ....[89]....
        /*0654*/ 	.word	0x00006360
        /*0658*/ 	.word	0x00000009
        /*065c*/ 	.word	0x00000000
        /*0660*/ 	.short	0x010a
        /*0662*/ 	.byte	0x3f
	.zero		1


	//   ....[90]....
        /*0664*/ 	.word	0x000063f0
        /*0668*/ 	.word	0x00000006
        /*066c*/ 	.word	0x00000000
        /*0670*/ 	.short	0x010a
        /*0672*/ 	.byte	0x3f
	.zero		1


	//   ....[91]....
        /*0674*/ 	.word	0x00006480
        /*0678*/ 	.word	0x00000009
        /*067c*/ 	.word	0x00000000
        /*0680*/ 	.short	0x010a
        /*0682*/ 	.byte	0x3f
	.zero		1


	//   ....[92]....
        /*0684*/ 	.word	0x00006510
        /*0688*/ 	.word	0x00000006
        /*068c*/ 	.word	0x00000000
        /*0690*/ 	.short	0x010a
        /*0692*/ 	.byte	0x3f
	.zero		1


	//   ....[93]....
        /*0694*/ 	.word	0x000065a0
        /*0698*/ 	.word	0x00000009
        /*069c*/ 	.word	0x00000000
        /*06a0*/ 	.short	0x010a
        /*06a2*/ 	.byte	0x3f
	.zero		1


	//   ....[94]....
        /*06a4*/ 	.word	0x00006630
        /*06a8*/ 	.word	0x00000006
        /*06ac*/ 	.word	0x00000000
        /*06b0*/ 	.short	0x010a
        /*06b2*/ 	.byte	0x3f
	.zero		1


	//   ....[95]....
        /*06b4*/ 	.word	0x000066c0
        /*06b8*/ 	.word	0x00000009
        /*06bc*/ 	.word	0x00000000
        /*06c0*/ 	.short	0x010a
        /*06c2*/ 	.byte	0x3f
	.zero		1


	//   ....[96]....
        /*06c4*/ 	.word	0x00006750
        /*06c8*/ 	.word	0x00000006
        /*06cc*/ 	.word	0x00000000
        /*06d0*/ 	.short	0x010a
        /*06d2*/ 	.byte	0x3f
	.zero		1


	//   ....[97]....
        /*06d4*/ 	.word	0x000067e0
        /*06d8*/ 	.word	0x00000009
        /*06dc*/ 	.word	0x00000000
        /*06e0*/ 	.short	0x010a
        /*06e2*/ 	.byte	0x3f
	.zero		1


	//   ....[98]....
        /*06e4*/ 	.word	0x00006870
        /*06e8*/ 	.word	0x00000006
        /*06ec*/ 	.word	0x00000000
        /*06f0*/ 	.short	0x010a
        /*06f2*/ 	.byte	0x3f
	.zero		1


	//   ....[99]....
        /*06f4*/ 	.word	0x00006900
        /*06f8*/ 	.word	0x00000009
        /*06fc*/ 	.word	0x00000000
        /*0700*/ 	.short	0x010a
        /*0702*/ 	.byte	0x3f
	.zero		1


	//   ....[100]....
        /*0704*/ 	.word	0x00006990
        /*0708*/ 	.word	0x00000006
        /*070c*/ 	.word	0x00000000
        /*0710*/ 	.short	0x010a
        /*0712*/ 	.byte	0x3f
	.zero		1


	//   ....[101]....
        /*0714*/ 	.word	0x00006a20
        /*0718*/ 	.word	0x00000003
        /*071c*/ 	.word	0x00000000
        /*0720*/ 	.short	0x010a
        /*0722*/ 	.byte	0x3f
	.zero		1


	//   ....[102]....
        /*0724*/ 	.word	0x00006a80
        /*0728*/ 	.word	0x00000040
        /*072c*/ 	.word	0x00000000
        /*0730*/ 	.short	0x010a
        /*0732*/ 	.byte	0x3f
	.zero		1


	//   ....[103]....
        /*0734*/ 	.word	0x00006ad0
        /*0738*/ 	.word	0x00000003
        /*073c*/ 	.word	0x00000000
        /*0740*/ 	.short	0x010a
        /*0742*/ 	.byte	0x3f
	.zero		1


	//   ....[104]....
        /*0744*/ 	.word	0x00006b30
        /*0748*/ 	.word	0x00000005
        /*074c*/ 	.word	0x00000000
        /*0750*/ 	.short	0x010a
        /*0752*/ 	.byte	0x3f
	.zero		1


	//   ....[105]....
        /*0754*/ 	.word	0x00006b80
        /*0758*/ 	.word	0x00000040
        /*075c*/ 	.word	0x00000010
        /*0760*/ 	.short	0x010a
        /*0762*/ 	.byte	0x3f
	.zero		1


	//   ....[106]....
        /*0764*/ 	.word	0x00006c50
        /*0768*/ 	.word	0x0000000d
        /*076c*/ 	.word	0x000000e0
        /*0770*/ 	.short	0x010a
        /*0772*/ 	.byte	0x3f
	.zero		1


	//   ....[107]....
        /*0774*/ 	.word	0x00006d20
        /*0778*/ 	.word	0x00000007
        /*077c*/ 	.word	0x00000000
        /*0780*/ 	.short	0x010a
        /*0782*/ 	.byte	0x3f
	.zero		1


	//   ....[108]....
        /*0784*/ 	.word	0x00006d70
        /*0788*/ 	.word	0x00000009
        /*078c*/ 	.word	0x00000000
        /*0790*/ 	.short	0x010a
        /*0792*/ 	.byte	0x3f
	.zero		1


	//   ....[109]....
        /*0794*/ 	.word	0x00006dc0
        /*0798*/ 	.word	0x00000006
        /*079c*/ 	.word	0x00000000
        /*07a0*/ 	.short	0x010a
        /*07a2*/ 	.byte	0x3f
	.zero		1


	//   ....[110]....
        /*07a4*/ 	.word	0x00006e10
        /*07a8*/ 	.word	0x00000009
        /*07ac*/ 	.word	0x00000000
        /*07b0*/ 	.short	0x010a
        /*07b2*/ 	.byte	0x3f
	.zero		1


	//   ....[111]....
        /*07b4*/ 	.word	0x00006e60
        /*07b8*/ 	.word	0x00000006
        /*07bc*/ 	.word	0x00000000
        /*07c0*/ 	.short	0x010a
        /*07c2*/ 	.byte	0x3f
	.zero		1


	//   ....[112]....
        /*07c4*/ 	.word	0x00006eb0
        /*07c8*/ 	.word	0x00000009
        /*07cc*/ 	.word	0x00000000
        /*07d0*/ 	.short	0x010a
        /*07d2*/ 	.byte	0x3f
	.zero		1


	//   ....[113]....
        /*07d4*/ 	.word	0x00006f00
        /*07d8*/ 	.word	0x00000006
        /*07dc*/ 	.word	0x00000000
        /*07e0*/ 	.short	0x010a
        /*07e2*/ 	.byte	0x3f
	.zero		1


	//   ....[114]....
        /*07e4*/ 	.word	0x00006f50
        /*07e8*/ 	.word	0x00000009
        /*07ec*/ 	.word	0x00000000
        /*07f0*/ 	.short	0x010a
        /*07f2*/ 	.byte	0x3f
	.zero		1


	//   ....[115]....
        /*07f4*/ 	.word	0x00006fa0
        /*07f8*/ 	.word	0x00000006
        /*07fc*/ 	.word	0x00000000
        /*0800*/ 	.short	0x010a
        /*0802*/ 	.byte	0x3f
	.zero		1


	//   ....[116]....
        /*0804*/ 	.word	0x00006ff0
        /*0808*/ 	.word	0x00000009
        /*080c*/ 	.word	0x00000000
        /*0810*/ 	.short	0x010a
        /*0812*/ 	.byte	0x3f
	.zero		1


	//   ....[117]....
        /*0814*/ 	.word	0x00007040
        /*0818*/ 	.word	0x00000006
        /*081c*/ 	.word	0x00000000
        /*0820*/ 	.short	0x010a
        /*0822*/ 	.byte	0x3f
	.zero		1


	//   ....[118]....
        /*0824*/ 	.word	0x00007090
        /*0828*/ 	.word	0x00000009
        /*082c*/ 	.word	0x00000000
        /*0830*/ 	.short	0x010a
        /*0832*/ 	.byte	0x3f
	.zero		1


	//   ....[119]....
        /*0834*/ 	.word	0x000070e0
        /*0838*/ 	.word	0x00000006
        /*083c*/ 	.word	0x00000000
        /*0840*/ 	.short	0x010a
        /*0842*/ 	.byte	0x3f
	.zero		1


	//   ....[120]....
        /*0844*/ 	.word	0x00007130
        /*0848*/ 	.word	0x00000009
        /*084c*/ 	.word	0x00000000
        /*0850*/ 	.short	0x010a
        /*0852*/ 	.byte	0x3f
	.zero		1


	//   ....[121]....
        /*0854*/ 	.word	0x00007180
        /*0858*/ 	.word	0x00000006
        /*085c*/ 	.word	0x00000000
        /*0860*/ 	.short	0x010a
        /*0862*/ 	.byte	0x3f
	.zero		1


	//   ....[122]....
        /*0864*/ 	.word	0x000071d0
        /*0868*/ 	.word	0x00000009
        /*086c*/ 	.word	0x00000000
        /*0870*/ 	.short	0x010a
        /*0872*/ 	.byte	0x3f
	.zero		1


	//   ....[123]....
        /*0874*/ 	.word	0x00007220
        /*0878*/ 	.word	0x00000006
        /*087c*/ 	.word	0x00000000
        /*0880*/ 	.short	0x010a
        /*0882*/ 	.byte	0x3f
	.zero		1


	//   ....[124]....
        /*0884*/ 	.word	0x00007270
        /*0888*/ 	.word	0x00000009
        /*088c*/ 	.word	0x00000000
        /*0890*/ 	.short	0x010a
        /*0892*/ 	.byte	0x3f
	.zero		1


	//   ....[125]....
        /*0894*/ 	.word	0x000072c0
        /*0898*/ 	.word	0x00000006
        /*089c*/ 	.word	0x00000000
        /*08a0*/ 	.short	0x010a
        /*08a2*/ 	.byte	0x3f
	.zero		1


	//   ....[126]....
        /*08a4*/ 	.word	0x00007310
        /*08a8*/ 	.word	0x00000009
        /*08ac*/ 	.word	0x00000000
        /*08b0*/ 	.short	0x010a
        /*08b2*/ 	.byte	0x3f
	.zero		1


	//   ....[127]....
        /*08b4*/ 	.word	0x00007360
        /*08b8*/ 	.word	0x00000006
        /*08bc*/ 	.word	0x00000000
        /*08c0*/ 	.short	0x010a
        /*08c2*/ 	.byte	0x3f
	.zero		1


	//   ....[128]....
        /*08c4*/ 	.word	0x000073b0
        /*08c8*/ 	.word	0x00000009
        /*08cc*/ 	.word	0x00000000
        /*08d0*/ 	.short	0x010a
        /*08d2*/ 	.byte	0x3f
	.zero		1


	//   ....[129]....
        /*08d4*/ 	.word	0x00007400
        /*08d8*/ 	.word	0x00000006
        /*08dc*/ 	.word	0x00000000
        /*08e0*/ 	.short	0x010a
        /*08e2*/ 	.byte	0x3f
	.zero		1


	//   ....[130]....
        /*08e4*/ 	.word	0x00007450
        /*08e8*/ 	.word	0x00000009
        /*08ec*/ 	.word	0x00000000
        /*08f0*/ 	.short	0x010a
        /*08f2*/ 	.byte	0x3f
	.zero		1


	//   ....[131]....
        /*08f4*/ 	.word	0x000074a0
        /*08f8*/ 	.word	0x00000006
        /*08fc*/ 	.word	0x00000000
        /*0900*/ 	.short	0x010a
        /*0902*/ 	.byte	0x3f
	.zero		1


	//   ....[132]....
        /*0904*/ 	.word	0x000074f0
        /*0908*/ 	.word	0x00000009
        /*090c*/ 	.word	0x00000000
        /*0910*/ 	.short	0x010a
        /*0912*/ 	.byte	0x3f
	.zero		1


	//   ....[133]....
        /*0914*/ 	.word	0x00007540
        /*0918*/ 	.word	0x00000006
        /*091c*/ 	.word	0x00000000
        /*0920*/ 	.short	0x010a
        /*0922*/ 	.byte	0x3f
	.zero		1


	//----- nvinfo : EIATTR_NUM_MBARRIERS
	.align		4
.L_37:
        /*0924*/ 	.byte	0x03, 0x38
        /*0926*/ 	.short	0x003e


	//----- nvinfo : EIATTR_EXIT_INSTR_OFFSETS
	.align		4
        /*0928*/ 	.byte	0x04, 0x1c
        /*092a*/ 	.short	(.L_39 - .L_38)


	//   ....[0]....
.L_38:
        /*092c*/ 	.word	0x000016b0


	//   ....[1]....
        /*0930*/ 	.word	0x00001710


	//   ....[2]....
        /*0934*/ 	.word	0x00004ca0


	//   ....[3]....
        /*0938*/ 	.word	0x00004cd0


	//   ....[4]....
        /*093c*/ 	.word	0x00006a70


	//----- nvinfo : EIATTR_MAX_THREADS
	.align		4
.L_39:
        /*0940*/ 	.byte	0x04, 0x05
        /*0942*/ 	.short	(.L_41 - .L_40)
.L_40:
        /*0944*/ 	.word	0x00000180
        /*0948*/ 	.word	0x00000001
        /*094c*/ 	.word	0x00000001


	//----- nvinfo : EIATTR_CRS_STACK_SIZE
	.align		4
.L_41:
        /*0950*/ 	.byte	0x04, 0x1e
        /*0952*/ 	.short	(.L_43 - .L_42)
.L_42:
        /*0954*/ 	.word	0x00000000


	//----- nvinfo : EIATTR_CBANK_PARAM_SIZE
	.align		4
.L_43:
        /*0958*/ 	.byte	0x03, 0x19
        /*095a*/ 	.short	0x0470


	//----- nvinfo : EIATTR_PARAM_CBANK
	.align		4
        /*095c*/ 	.byte	0x04, 0x0a
        /*095e*/ 	.short	(.L_45 - .L_44)
	.align		4
.L_44:
        /*0960*/ 	.word	index@(.nv.constant0._ZN7cutlass13device_kernelINS_4gemm6kernel13GemmUniversalIN4cute5tupleIJiiiiEEENS1_10collective13CollectiveMmaINS1_34MainloopSm90TmaGmmaWarpSpecializedILi28ENS5_IJNS4_1CILi1EEENSA_ILi8EEESB_EEENS1_32KernelTmaWarpSpecializedPingpongEEENS5_IJNSA_ILi64EEESG_NSA_ILi32EEEEEENS_10bfloat16_tENS5_IJlSB_lEEESJ_SK_NS4_8TiledMMAINS4_8MMA_AtomIJNS4_4SM904GMMA27MMA_64x64x16_F32BF16BF16_SSILNSO_5MajorE0ELSQ_0ELNSO_7ScaleInE1ELSR_1EEEEEENS4_6LayoutINS5_IJSB_SB_SB_EEENS5_IJNSA_ILi0EEESW_SW_EEEEENS5_IJNS4_10UnderscoreESZ_SZ_EEEEENS4_23SM90_TMA_LOAD_MULTICASTENS4_14ComposedLayoutINS4_7SwizzleILi2ELi4ELi3EEENS4_18smem_ptr_flag_bitsILi16EEENSU_INS5_IJSC_SH_EEENS5_IJSH_SB_EEEEEEEvNS4_8identityENS4_13SM90_TMA_LOADES1B_vS1C_EENS_8epilogue10collective6detail29Sm90TmaWarpSpecializedAdapterINS1G_15DefaultEpilogueISJ_SK_SK_NS1F_6thread17LinearCombinationISJ_Li1EffLNS1K_9ScaleType4KindE0ELNS_15FloatRoundStyleE2ESJ_EENS1_15EpilogueDefaultEEEEEvvEEEEvNT_6ParamsE)
        /*0964*/ 	.short	0x0210
        /*0966*/ 	.short	0x0470


	//----- nvinfo : EIATTR_SW_WAR
	.align		4
.L_45:
        /*0968*/ 	.byte	0x04, 0x36
        /*096a*/ 	.short	(.L_47 - .L_46)
.L_46:
        /*096c*/ 	.word	0x00000008
.L_47:


//--------------------- .nv.callgraph             --------------------------
	.section	.nv.callgraph,"",@"SHT_CUDA_CALLGRAPH"
	.align	4
	.sectionentsize	8
	.align		4
        /*0000*/ 	.word	0x00000000
	.align		4
        /*0004*/ 	.word	0xffffffff
	.align		4
        /*0008*/ 	.word	index@(_ZN7cutlass13device_kernelINS_4gemm6kernel13GemmUniversalIN4cute5tupleIJiiiiEEENS1_10collective13CollectiveMmaINS1_34MainloopSm90TmaGmmaWarpSpecializedILi28ENS5_IJNS4_1CILi1EEENSA_ILi8EEESB_EEENS1_32KernelTmaWarpSpecializedPingpongEEENS5_IJNSA_ILi64EEESG_NSA_ILi32EEEEEENS_10bfloat16_tENS5_IJlSB_lEEESJ_SK_NS4_8TiledMMAINS4_8MMA_AtomIJNS4_4SM904GMMA27MMA_64x64x16_F32BF16BF16_SSILNSO_5MajorE0ELSQ_0ELNSO_7ScaleInE1ELSR_1EEEEEENS4_6LayoutINS5_IJSB_SB_SB_EEENS5_IJNSA_ILi0EEESW_SW_EEEEENS5_IJNS4_10UnderscoreESZ_SZ_EEEEENS4_23SM90_TMA_LOAD_MULTICASTENS4_14ComposedLayoutINS4_7SwizzleILi2ELi4ELi3EEENS4_18smem_ptr_flag_bitsILi16EEENSU_INS5_IJSC_SH_EEENS5_IJSH_SB_EEEEEEEvNS4_8identityENS4_13SM90_TMA_LOADES1B_vS1C_EENS_8epilogue10collective6detail29Sm90TmaWarpSpecializedAdapterINS1G_15DefaultEpilogueISJ_SK_SK_NS1F_6thread17LinearCombinationISJ_Li1EffLNS1K_9ScaleType4KindE0ELNS_15FloatRoundStyleE2ESJ_EENS1_15EpilogueDefaultEEEEEvvEEEEvNT_6ParamsE)
	.align		4
        /*000c*/ 	.word	index@(__assertfail)
	.align		4
        /*0010*/ 	.word	0x00000000
	.align		4
        /*0014*/ 	.word	0xfffffffe
	.align		4
        /*0018*/ 	.word	0x00000000
	.align		4
        /*001c*/ 	.word	0xfffffffd
	.align		4
        /*0020*/ 	.word	0x00000000
	.align		4
        /*0024*/ 	.word	0xfffffffc


//--------------------- .nv.constant4             --------------------------
	.section	.nv.constant4,"a",@progbits
	.align	8
	.align		8
.nv.constant4:
        /*0000*/ 	.dword	__assertfail
	.align		8
        /*0008*/ 	.dword	__unnamed_1
	.align		8
        /*0010*/ 	.dword	_ZN40_INTERNAL_1d5e1cea_4_k_cu_d1752956_292384cuda3std3__45__cpo5beginE
	.align		8
        /*0018*/ 	.dword	_ZN40_INTERNAL_1d5e1cea_4_k_cu_d1752956_292384cuda3std3__45__cpo3endE
	.align		8
        /*0020*/ 	.dword	_ZN40_INTERNAL_1d5e1cea_4_k_cu_d1752956_292384cuda3std3__45__cpo6cbeginE
	.align		8
        /*0028*/ 	.dword	_ZN40_INTERNAL_1d5e1cea_4_k_cu_d1752956_292384cuda3std3__45__cpo4cendE
	.align		8
        /*0030*/ 	.dword	_ZN40_INTERNAL_1d5e1cea_4_k_cu_d1752956_292384cuda3std3__442_GLOBAL__N__1d5e1cea_4_k_cu_d1752956_292386ignoreE
	.align		8
        /*0038*/ 	.dword	_ZN40_INTERNAL_1d5e1cea_4_k_cu_d1752956_292384cuda3std3__419piecewise_constructE
	.align		8
        /*0040*/ 	.dword	_ZN40_INTERNAL_1d5e1cea_4_k_cu_d1752956_292384cuda3std3__48in_placeE
	.align		8
        /*0048*/ 	.dword	_ZN40_INTERNAL_1d5e1cea_4_k_cu_d1752956_292384cuda3std6ranges3__45__cpo4swapE
	.align		8
        /*0050*/ 	.dword	_ZN40_INTERNAL_1d5e1cea_4_k_cu_d1752956_292384cuda3std6ranges3__45__cpo9iter_moveE
	.align		8
        /*0058*/ 	.dword	_ZN40_INTERNAL_1d5e1cea_4_k_cu_d1752956_292384cute7productE
	.align		8
        /*0060*/ 	.dword	_ZN40_INTERNAL_1d5e1cea_4_k_cu_d1752956_292384cute1_E
	.align		8
        /*0068*/ 	.dword	$str$22
	.align		8
        /*0070*/ 	.dword	$str$23


//--------------------- .text._ZN7cutlass13device_kernelINS_4gemm6kernel13GemmUniversalIN4cute5tupleIJiiiiEEENS1_10collective13CollectiveMmaINS1_34MainloopSm90TmaGmmaWarpSpecializedILi28ENS5_IJNS4_1CILi1EEENSA_ILi8EEESB_EEENS1_32KernelTmaWarpSpecializedPingpongEEENS5_IJNSA_ILi64EEESG_NSA_ILi32EEEEEENS_10bfloat16_tENS5_IJlSB_lEEESJ_SK_NS4_8TiledMMAINS4_8MMA_AtomIJNS4_4SM904GMMA27MMA_64x64x16_F32BF16BF16_SSILNSO_5MajorE0ELSQ_0ELNSO_7ScaleInE1ELSR_1EEEEEENS4_6LayoutINS5_IJSB_SB_SB_EEENS5_IJNSA_ILi0EEESW_SW_EEEEENS5_IJNS4_10UnderscoreESZ_SZ_EEEEENS4_23SM90_TMA_LOAD_MULTICASTENS4_14ComposedLayoutINS4_7SwizzleILi2ELi4ELi3EEENS4_18smem_ptr_flag_bitsILi16EEENSU_INS5_IJSC_SH_EEENS5_IJSH_SB_EEEEEEEvNS4_8identityENS4_13SM90_TMA_LOADES1B_vS1C_EENS_8epilogue10collective6detail29Sm90TmaWarpSpecializedAdapterINS1G_15DefaultEpilogueISJ_SK_SK_NS1F_6thread17LinearCombinationISJ_Li1EffLNS1K_9ScaleType4KindE0ELNS_15FloatRoundStyleE2ESJ_EENS1_15EpilogueDefaultEEEEEvvEEEEvNT_6ParamsE --------------------------
	.section	.text._ZN7cutlass13device_kernelINS_4gemm6kernel13GemmUniversalIN4cute5tupleIJiiiiEEENS1_10collective13CollectiveMmaINS1_34MainloopSm90TmaGmmaWarpSpecializedILi28ENS5_IJNS4_1CILi1EEENSA_ILi8EEESB_EEENS1_32KernelTmaWarpSpecializedPingpongEEENS5_IJNSA_ILi64EEESG_NSA_ILi32EEEEEENS_10bfloat16_tENS5_IJlSB_lEEESJ_SK_NS4_8TiledMMAINS4_8MMA_AtomIJNS4_4SM904GMMA27MMA_64x64x16_F32BF16BF16_SSILNSO_5MajorE0ELSQ_0ELNSO_7ScaleInE1ELSR_1EEEEEENS4_6LayoutINS5_IJSB_SB_SB_EEENS5_IJNSA_ILi0EEESW_SW_EEEEENS5_IJNS4_10UnderscoreESZ_SZ_EEEEENS4_23SM90_TMA_LOAD_MULTICASTENS4_14ComposedLayoutINS4_7SwizzleILi2ELi4ELi3EEENS4_18smem_ptr_flag_bitsILi16EEENSU_INS5_IJSC_SH_EEENS5_IJSH_SB_EEEEEEEvNS4_8identityENS4_13SM90_TMA_LOADES1B_vS1C_EENS_8epilogue10collective6detail29Sm90TmaWarpSpecializedAdapterINS1G_15DefaultEpilogueISJ_SK_SK_NS1F_6thread17LinearCombinationISJ_Li1EffLNS1K_9ScaleType4KindE0ELNS_15FloatRoundStyleE2ESJ_EENS1_15EpilogueDefaultEEEEEvvEEEEvNT_6ParamsE,"ax",@progbits
	.align	128
.text._ZN7cutlass13device_kernelINS_4gemm6kernel13GemmUniversalIN4cute5tupleIJiiiiEEENS1_10collective13CollectiveMmaINS1_34MainloopSm90TmaGmmaWarpSpecializedILi28ENS5_IJNS4_1CILi1EEENSA_ILi8EEESB_EEENS1_32KernelTmaWarpSpecializedPingpongEEENS5_IJNSA_ILi64EEESG_NSA_ILi32EEEEEENS_10bfloat16_tENS5_IJlSB_lEEESJ_SK_NS4_8TiledMMAINS4_8MMA_AtomIJNS4_4SM904GMMA27MMA_64x64x16_F32BF16BF16_SSILNSO_5MajorE0ELSQ_0ELNSO_7ScaleInE1ELSR_1EEEEEENS4_6LayoutINS5_IJSB_SB_SB_EEENS5_IJNSA_ILi0EEESW_SW_EEEEENS5_IJNS4_10UnderscoreESZ_SZ_EEEEENS4_23SM90_TMA_LOAD_MULTICASTENS4_14ComposedLayoutINS4_7SwizzleILi2ELi4ELi3EEENS4_18smem_ptr_flag_bitsILi16EEENSU_INS5_IJSC_SH_EEENS5_IJSH_SB_EEEEEEEvNS4_8identityENS4_13SM90_TMA_LOADES1B_vS1C_EENS_8epilogue10collective6detail29Sm90TmaWarpSpecializedAdapterINS1G_15DefaultEpilogueISJ_SK_SK_NS1F_6thread17LinearCombinationISJ_Li1EffLNS1K_9ScaleType4KindE0ELNS_15FloatRoundStyleE2ESJ_EENS1_15EpilogueDefaultEEEEEvvEEEEvNT_6ParamsE:
        .type           _ZN7cutlass13device_kernelINS_4gemm6kernel13GemmUniversalIN4cute5tupleIJiiiiEEENS1_10collective13CollectiveMmaINS1_34MainloopSm90TmaGmmaWarpSpecializedILi28ENS5_IJNS4_1CILi1EEENSA_ILi8EEESB_EEENS1_32KernelTmaWarpSpecializedPingpongEEENS5_IJNSA_ILi64EEESG_NSA_ILi32EEEEEENS_10bfloat16_tENS5_IJlSB_lEEESJ_SK_NS4_8TiledMMAINS4_8MMA_AtomIJNS4_4SM904GMMA27MMA_64x64x16_F32BF16BF16_SSILNSO_5MajorE0ELSQ_0ELNSO_7ScaleInE1ELSR_1EEEEEENS4_6LayoutINS5_IJSB_SB_SB_EEENS5_IJNSA_ILi0EEESW_SW_EEEEENS5_IJNS4_10UnderscoreESZ_SZ_EEEEENS4_23SM90_TMA_LOAD_MULTICASTENS4_14ComposedLayoutINS4_7SwizzleILi2ELi4ELi3EEENS4_18smem_ptr_flag_bitsILi16EEENSU_INS5_IJSC_SH_EEENS5_IJSH_SB_EEEEEEEvNS4_8identityENS4_13SM90_TMA_LOADES1B_vS1C_EENS_8epilogue10collective6detail29Sm90TmaWarpSpecializedAdapterINS1G_15DefaultEpilogueISJ_SK_SK_NS1F_6thread17LinearCombinationISJ_Li1EffLNS1K_9ScaleType4KindE0ELNS_15FloatRoundStyleE2ESJ_EENS1_15EpilogueDefaultEEEEEvvEEEEvNT_6ParamsE,@function
        .size           _ZN7cutlass13device_kernelINS_4gemm6kernel13GemmUniversalIN4cute5tupleIJiiiiEEENS1_10collective13CollectiveMmaINS1_34MainloopSm90TmaGmmaWarpSpecializedILi28ENS5_IJNS4_1CILi1EEENSA_ILi8EEESB_EEENS1_32KernelTmaWarpSpecializedPingpongEEENS5_IJNSA_ILi64EEESG_NSA_ILi32EEEEEENS_10bfloat16_tENS5_IJlSB_lEEESJ_SK_NS4_8TiledMMAINS4_8MMA_AtomIJNS4_4SM904GMMA27MMA_64x64x16_F32BF16BF16_SSILNSO_5MajorE0ELSQ_0ELNSO_7ScaleInE1ELSR_1EEEEEENS4_6LayoutINS5_IJSB_SB_SB_EEENS5_IJNSA_ILi0EEESW_SW_EEEEENS5_IJNS4_10UnderscoreESZ_SZ_EEEEENS4_23SM90_TMA_LOAD_MULTICASTENS4_14ComposedLayoutINS4_7SwizzleILi2ELi4ELi3EEENS4_18smem_ptr_flag_bitsILi16EEENSU_INS5_IJSC_SH_EEENS5_IJSH_SB_EEEEEEEvNS4_8identityENS4_13SM90_TMA_LOADES1B_vS1C_EENS_8epilogue10collective6detail29Sm90TmaWarpSpecializedAdapterINS1G_15DefaultEpilogueISJ_SK_SK_NS1F_6thread17LinearCombinationISJ_Li1EffLNS1K_9ScaleType4KindE0ELNS_15FloatRoundStyleE2ESJ_EENS1_15EpilogueDefaultEEEEEvvEEEEvNT_6ParamsE,(.L_x_186 - _ZN7cutlass13device_kernelINS_4gemm6kernel13GemmUniversalIN4cute5tupleIJiiiiEEENS1_10collective13CollectiveMmaINS1_34MainloopSm90TmaGmmaWarpSpecializedILi28ENS5_IJNS4_1CILi1EEENSA_ILi8EEESB_EEENS1_32KernelTmaWarpSpecializedPingpongEEENS5_IJNSA_ILi64EEESG_NSA_ILi32EEEEEENS_10bfloat16_tENS5_IJlSB_lEEESJ_SK_NS4_8TiledMMAINS4_8MMA_AtomIJNS4_4SM904GMMA27MMA_64x64x16_F32BF16BF16_SSILNSO_5MajorE0ELSQ_0ELNSO_7ScaleInE1ELSR_1EEEEEENS4_6LayoutINS5_IJSB_SB_SB_EEENS5_IJNSA_ILi0EEESW_SW_EEEEENS5_IJNS4_10UnderscoreESZ_SZ_EEEEENS4_23SM90_TMA_LOAD_MULTICASTENS4_14ComposedLayoutINS4_7SwizzleILi2ELi4ELi3EEENS4_18smem_ptr_flag_bitsILi16EEENSU_INS5_IJSC_SH_EEENS5_IJSH_SB_EEEEEEEvNS4_8identityENS4_13SM90_TMA_LOADES1B_vS1C_EENS_8epilogue10collective6detail29Sm90TmaWarpSpecializedAdapterINS1G_15DefaultEpilogueISJ_SK_SK_NS1F_6thread17LinearCombinationISJ_Li1EffLNS1K_9ScaleType4KindE0ELNS_15FloatRoundStyleE2ESJ_EENS1_15EpilogueDefaultEEEEEvvEEEEvNT_6ParamsE)
        .other          _ZN7cutlass13device_kernelINS_4gemm6kernel13GemmUniversalIN4cute5tupleIJiiiiEEENS1_10collective13CollectiveMmaINS1_34MainloopSm90TmaGmmaWarpSpecializedILi28ENS5_IJNS4_1CILi1EEENSA_ILi8EEESB_EEENS1_32KernelTmaWarpSpecializedPingpongEEENS5_IJNSA_ILi64EEESG_NSA_ILi32EEEEEENS_10bfloat16_tENS5_IJlSB_lEEESJ_SK_NS4_8TiledMMAINS4_8MMA_AtomIJNS4_4SM904GMMA27MMA_64x64x16_F32BF16BF16_SSILNSO_5MajorE0ELSQ_0ELNSO_7ScaleInE1ELSR_1EEEEEENS4_6LayoutINS5_IJSB_SB_SB_EEENS5_IJNSA_ILi0EEESW_SW_EEEEENS5_IJNS4_10UnderscoreESZ_SZ_EEEEENS4_23SM90_TMA_LOAD_MULTICASTENS4_14ComposedLayoutINS4_7SwizzleILi2ELi4ELi3EEENS4_18smem_ptr_flag_bitsILi16EEENSU_INS5_IJSC_SH_EEENS5_IJSH_SB_EEEEEEEvNS4_8identityENS4_13SM90_TMA_LOADES1B_vS1C_EENS_8epilogue10collective6detail29Sm90TmaWarpSpecializedAdapterINS1G_15DefaultEpilogueISJ_SK_SK_NS1F_6thread17LinearCombinationISJ_Li1EffLNS1K_9ScaleType4KindE0ELNS_15FloatRoundStyleE2ESJ_EENS1_15EpilogueDefaultEEEEEvvEEEEvNT_6ParamsE,@"STO_CUDA_ENTRY STV_DEFAULT"
_ZN7cutlass13device_kernelINS_4gemm6kernel13GemmUniversalIN4cute5tupleIJiiiiEEENS1_10collective13CollectiveMmaINS1_34MainloopSm90TmaGmmaWarpSpecializedILi28ENS5_IJNS4_1CILi1EEENSA_ILi8EEESB_EEENS1_32KernelTmaWarpSpecializedPingpongEEENS5_IJNSA_ILi64EEESG_NSA_ILi32EEEEEENS_10bfloat16_tENS5_IJlSB_lEEESJ_SK_NS4_8TiledMMAINS4_8MMA_AtomIJNS4_4SM904GMMA27MMA_64x64x16_F32BF16BF16_SSILNSO_5MajorE0ELSQ_0ELNSO_7ScaleInE1ELSR_1EEEEEENS4_6LayoutINS5_IJSB_SB_SB_EEENS5_IJNSA_ILi0EEESW_SW_EEEEENS5_IJNS4_10UnderscoreESZ_SZ_EEEEENS4_23SM90_TMA_LOAD_MULTICASTENS4_14ComposedLayoutINS4_7SwizzleILi2ELi4ELi3EEENS4_18smem_ptr_flag_bitsILi16EEENSU_INS5_IJSC_SH_EEENS5_IJSH_SB_EEEEEEEvNS4_8identityENS4_13SM90_TMA_LOADES1B_vS1C_EENS_8epilogue10collective6detail29Sm90TmaWarpSpecializedAdapterINS1G_15DefaultEpilogueISJ_SK_SK_NS1F_6thread17LinearCombinationISJ_Li1EffLNS1K_9ScaleType4KindE0ELNS_15FloatRoundStyleE2ESJ_EENS1_15EpilogueDefaultEEEEEvvEEEEvNT_6ParamsE:
[----:B------:R-:W0:Y:S02]  /*0000*/  LDC R1, c[0x0][0x28] ;  /* 0x00000a00ff017b82 */ /* 0x000e240000000800 */
[----:B0-----:R-:W-:Y:S01]  /*0010*/  VIADD R1, R1, 0xfffffff8 ;  /* 0xfffffff801017836 */ /* 0x001fe20000000000 */
[----:B------:R-:W0:Y:S01]  /*0020*/  S2R R4, SR_TID.X ;  /* 0x0000000000047919 */ /* 0x000e220000002100 */
[----:B------:R-:W-:Y:S01]  /*0030*/  ELECT P0, URZ, PT ;  /* 0x00000000003f782f */ /* 0x000fe20003800000 */
[----:B------:R-:W-:Y:S01]  /*0040*/  BSSY B0, `(.L_x_0) ;  /* 0x000000f000007945 */ /* 0x000fe20003800000 */
[--C-:B0-----:R-:W-:Y:S02]  /*0050*/  SHF.R.U32.HI R2, RZ, 0x5, R4.reuse ;  /* 0x00000005ff027819 */ /* 0x101fe40000011604 */
[----:B------:R-:W-:-:S03]  /*0060*/  SHF.R.U32.HI R7, RZ, 0x7, R4 ;  /* 0x00000007ff077819 */ /* 0x000fc60000011604 */
[----:B------:R-:W0:Y:S04]  /*0070*/  SHFL.IDX PT, R5, R2, RZ, 0x1f ;  /* 0x00001fff02057589 */ /* 0x000e2800000e0000 */
[----:B------:R1:W2:Y:S01]  /*0080*/  SHFL.IDX PT, R10, R7, RZ, 0x1f ;  /* 0x00001fff070a7589 */ /* 0x0002a200000e0000 */
[----:B0-----:R-:W-:-:S13]  /*0090*/  ISETP.NE.OR P0, PT, R5, RZ, !P0 ;  /* 0x000000ff0500720c */ /* 0x001fda0004705670 */
[----:B-12---:R-:W-:Y:S05]  /*00a0*/  @P0 BRA `(.L_x_1) ;  /* 0x0000000000200947 */ /* 0x006fea0003800000 */
[----:B------:R-:W-:Y:S02]  /*00b0*/  ULDC.64 UR4, c[0x0][0x198] ;  /* 0x0000660000047ab9 */ /* 0x000fe40000000a00 */
[----:B------:R-:W-:Y:S02]  /*00c0*/  UIADD3 UR6, UP0, UR4, 0xf0, URZ ;  /* 0x000000f004067890 */ /* 0x000fe4000ff1e03f */
[----:B------:R-:W-:Y:S02]  /*00d0*/  UIADD3 UR4, UP1, UR4, 0x1f0, URZ ;  /* 0x000001f004047890 */ /* 0x000fe4000ff3e03f */
[----:B------:R-:W-:Y:S02]  /*00e0*/  UIADD3.X UR7, URZ, UR5, URZ, UP0, !UPT ;  /* 0x000000053f077290 */ /* 0x000fe400087fe43f */
[----:B------:R-:W-:-:S07]  /*00f0*/  UIADD3.X UR5, URZ, UR5, URZ, UP1, !UPT ;  /* 0x000000053f057290 */ /* 0x000fce0008ffe43f */
[----:B------:R0:W-:Y:S02]  /*0100*/  UTMACCTL.PF [UR6] ;  /* 0x00000000060079b9 */ /* 0x0001e40008040000 */
[----:B------:R0:W-:Y:S02]  /*0110*/  UTMACCTL.PF [UR4] ;  /* 0x00000000040079b9 */ /* 0x0001e40008040000 */
[----:B0-----:R-:W-:Y:S01]  /*0120*/  NOP ;  /* 0x0000000000007918 */ /* 0x001fe20000000000 */
.L_x_1:
[----:B------:R-:W-:Y:S05]  /*0130*/  BSYNC B0 ;  /* 0x0000000000007941 */ /* 0x000fea0003800000 */
.L_x_0:
[----:B------:R-:W0:Y:S02]  /*0140*/  SHFL.IDX PT, R8, R2, RZ, 0x1f ;  /* 0x00001fff02087589 */ /* 0x000e2400000e0000 */
[----:B0-----:R-:W-:-:S13]  /*0150*/  ISETP.NE.AND P0, PT, R8, RZ, PT ;  /* 0x000000ff0800720c */ /* 0x001fda0003f05270 */
[----:B------:R-:W-:Y:S05]  /*0160*/  @P0 BRA `(.L_x_2) ;  /* 0x0000000400240947 */ /* 0x000fea0003800000 */
[----:B------:R-:W-:Y:S01]  /*0170*/  ELECT P0, URZ, PT ;  /* 0x00000000003f782f */ /* 0x000fe20003800000 */
[----:B------:R-:W-:-:S12]  /*0180*/  BSSY B0, `(.L_x_2) ;  /* 0x0000047000007945 */ /* 0x000fd80003800000 */
[----:B------:R-:W-:Y:S05]  /*0190*/  @!P0 BRA `(.L_x_3) ;  /* 0x0000000400148947 */ /* 0x000fea0003800000 */
[----:B------:R-:W0:Y:S01]  /*01a0*/  S2UR UR8, SR_CgaCtaId ;  /* 0x00000000000879c3 */ /* 0x000e220000008800 */
[----:B------:R-:W-:Y:S01]  /*01b0*/  UMOV UR4, 0x400 ;  /* 0x0000040000047882 */ /* 0x000fe20000000000 */
[----:B------:R-:W-:Y:S01]  /*01c0*/  UMOV UR5, 0x1 ;  /* 0x0000000100057882 */ /* 0x000fe20000000000 */
[----:B------:R-:W-:Y:S02]  /*01d0*/  UMOV UR6, 0x8 ;  /* 0x0000000800067882 */ /* 0x000fe40000000000 */
[----:B------:R-:W-:-:S04]  /*01e0*/  UIADD3 UR6, -UR6, 0x100000, URZ ;  /* 0x0010000006067890 */ /* 0x000fc8000fffe13f */
[----:B------:R-:W-:Y:S02]  /*01f0*/  USHF.L.U32 UR7, UR6, 0xb, URZ ;  /* 0x0000000b06077899 */ /* 0x000fe4000800063f */
[----:B------:R-:W-:Y:S02]  /*0200*/  USHF.L.U32 UR6, UR6, 0x1, URZ ;  /* 0x0000000106067899 */ /* 0x000fe4000800063f */
[----:B0-----:R-:W-:Y:S02]  /*0210*/  ULEA UR8, UR8, UR4, 0x18 ;  /* 0x0000000408087291 */ /* 0x001fe4000f8ec03f */
[----:B------:R-:W-:-:S04]  /*0220*/  UIADD3 UR4, -UR5, 0x100000, URZ ;  /* 0x0010000005047890 */ /* 0x000fc8000fffe13f */
[----:B------:R-:W-:Y:S02]  /*0230*/  USHF.L.U32 UR5, UR4, 0xb, URZ ;  /* 0x0000000b04057899 */ /* 0x000fe4000800063f */
[----:B------:R-:W-:Y:S01]  /*0240*/  USHF.L.U32 UR4, UR4, 0x1, URZ ;  /* 0x0000000104047899 */ /* 0x000fe2000800063f */
[----:B------:R-:W0:Y:S11]  /*0250*/  FENCE.VIEW.ASYNC.S ;  /* 0x00000000000073c6 */ /* 0x000e360000000000 */
[----:B0-----:R0:W1:Y:S01]  /*0260*/  SYNCS.EXCH.64 URZ, [UR8], UR4 ;  /* 0x00000004083f75b2 */ /* 0x0010620008000100 */
[----:B------:R0:W2:Y:S01]  /*0270*/  SYNCS.EXCH.64 URZ, [UR8+0xe0], UR6 ;  /* 0x0000e006083f75b2 */ /* 0x0000a20008000100 */
[----:B------:R0:W3:Y:S01]  /*0280*/  SYNCS.EXCH.64 URZ, [UR8+0x8], UR4 ;  /* 0x00000804083f75b2 */ /* 0x0000e20008000100 */
[----:B------:R0:W4:Y:S01]  /*0290*/  SYNCS.EXCH.64 URZ, [UR8+0xe8], UR6 ;  /* 0x0000e806083f75b2 */ /* 0x0001220008000100 */
[----:B------:R0:W0:Y:S01]  /*02a0*/  SYNCS.EXCH.64 URZ, [UR8+0x10], UR4 ;  /* 0x00001004083f75b2 */ /* 0x0000220008000100 */
        /* <DEDUP_REMOVED lines=51> */
[----:B-1234-:R-:W-:Y:S01]  /*05e0*/  NOP ;  /* 0x0000000000007918 */ /* 0x01efe20000000000 */
.L_x_3:
[----:B0-----:R-:W-:Y:S05]  /*05f0*/  BSYNC B0 ;  /* 0x0000000000007941 */ /* 0x001fea0003800000 */
.L_x_2:
[----:B------:R-:W0:Y:S01]  /*0600*/  SHFL.IDX PT, R11, R2, RZ, 0x1f ;  /* 0x00001fff020b7589 */ /* 0x000e2200000e0000 */
[----:B------:R-:W1:Y:S01]  /*0610*/  S2UR UR12, SR_CTAID.X ;  /* 0x00000000000c79c3 */ /* 0x000e620000002500 */
[----:B------:R-:W-:Y:S02]  /*0620*/  SHF.R.S32.HI R3, RZ, 0x1f, R4 ;  /* 0x0000001fff037819 */ /* 0x000fe40000011404 */
[----:B------:R-:W-:Y:S01]  /*0630*/  ELECT P0, URZ, PT ;  /* 0x00000000003f782f */ /* 0x000fe20003800000 */
[----:B------:R-:W2:Y:S01]  /*0640*/  SHFL.IDX PT, R9, R2, RZ, 0x1f ;  /* 0x00001fff02097589 */ /* 0x000ea200000e0000 */
[----:B------:R-:W-:Y:S02]  /*0650*/  ELECT P1, URZ, PT ;  /* 0x00000000003f782f */ /* 0x000fe40003820000 */
[----:B------:R-:W-:Y:S01]  /*0660*/  LEA.HI R3, R3, R4, RZ, 0x7 ;  /* 0x0000000403037211 */ /* 0x000fe200078f38ff */
[----:B------:R-:W-:Y:S01]  /*0670*/  ULDC UR4, c[0x0][0x150] ;  /* 0x0000540000047ab9 */ /* 0x000fe20000000800 */
[----:B------:R-:W3:Y:S01]  /*0680*/  S2R R6, SR_CTAID.Y ;  /* 0x0000000000067919 */ /* 0x000ee20000002600 */
[----:B------:R-:W4:Y:S01]  /*0690*/  LDC R21, c[0x0][0x148] ;  /* 0x00005200ff157b82 */ /* 0x000f220000000800 */
[----:B------:R-:W-:Y:S01]  /*06a0*/  LOP3.LUT R3, R3, 0xffffff80, RZ, 0xc0, !PT ;  /* 0xffffff8003037812 */ /* 0x000fe200078ec0ff */
[----:B------:R-:W-:Y:S01]  /*06b0*/  UMOV UR11, 0x80 ;  /* 0x00000080000b7882 */ /* 0x000fe20000000000 */
[----:B------:R-:W-:Y:S01]  /*06c0*/  NOP ;  /* 0x0000000000007918 */ /* 0x000fe20000000000 */
[----:B------:R-:W-:Y:S01]  /*06d0*/  NOP ;  /* 0x0000000000007918 */ /* 0x000fe20000000000 */
[C---:B------:R-:W-:Y:S01]  /*06e0*/  VIADD R35, R10.reuse, 0xffffffff ;  /* 0xffffffff0a237836 */ /* 0x040fe20000000000 */
[----:B------:R-:W-:Y:S01]  /*06f0*/  ISETP.NE.AND P2, PT, R10, RZ, PT ;  /* 0x000000ff0a00720c */ /* 0x000fe20003f45270 */
[----:B------:R-:W-:Y:S01]  /*0700*/  IMAD.IADD R3, R4, 0x1, -R3 ;  /* 0x0000000104037824 */ /* 0x000fe200078e0a03 */
[----:B------:R-:W5:Y:S02]  /*0710*/  LDC R15, c[0x0][0x140] ;  /* 0x00005000ff0f7b82 */ /* 0x000f640000000800 */
[----:B------:R-:W-:-:S02]  /*0720*/  ISETP.GE.U32.AND P5, PT, R35, 0x2, PT ;  /* 0x000000022300780c */ /* 0x000fc40003fa6070 */
[----:B------:R-:W-:Y:S02]  /*0730*/  SHF.R.S32.HI R0, RZ, 0x1f, R3 ;  /* 0x0000001fff007819 */ /* 0x000fe40000011403 */
[----:B0-----:R-:W-:Y:S02]  /*0740*/  ISETP.NE.OR P0, PT, R11, RZ, !P0 ;  /* 0x000000ff0b00720c */ /* 0x001fe40004705670 */
[----:B------:R-:W0:Y:S01]  /*0750*/  LDC R14, c[0x0][0x144] ;  /* 0x00005100ff0e7b82 */ /* 0x000e220000000800 */
[----:B------:R-:W-:Y:S02]  /*0760*/  SHF.R.S32.HI R11, RZ, 0x1f, R8 ;  /* 0x0000001fff0b7819 */ /* 0x000fe40000011408 */
[----:B--2---:R-:W-:Y:S02]  /*0770*/  ISETP.NE.OR P1, PT, R9, RZ, !P1 ;  /* 0x000000ff0900720c */ /* 0x004fe40004f25670 */
[----:B------:R-:W-:Y:S02]  /*0780*/  LEA.HI R11, R11, R8, RZ, 0x2 ;  /* 0x000000080b0b7211 */ /* 0x000fe400078f10ff */
[----:B-1----:R-:W-:-:S02]  /*0790*/  I2FP.F32.U32 R13, UR12 ;  /* 0x0000000c000d7c45 */ /* 0x002fc40008201000 */
[----:B------:R-:W-:Y:S02]  /*07a0*/  LOP3.LUT R11, R11, 0x3ffffffc, RZ, 0xc0, !PT ;  /* 0x3ffffffc0b0b7812 */ /* 0x000fe400078ec0ff */
[----:B------:R-:W-:Y:S01]  /*07b0*/  LEA.HI R2, R0, R3, RZ, 0x3 ;  /* 0x0000000300027211 */ /* 0x000fe200078f18ff */
[----:B------:R-:W-:Y:S01]  /*07c0*/  VOTEU.ALL UP0, P0 ;  /* 0x00000000003f7886 */ /* 0x000fe20000000000 */
[----:B------:R-:W-:Y:S01]  /*07d0*/  FMUL R13, R13, UR4 ;  /* 0x000000040d0d7c20 */ /* 0x000fe20008400000 */
[----:B------:R-:W-:Y:S01]  /*07e0*/  IMAD.IADD R11, R8, 0x1, -R11 ;  /* 0x00000001080b7824 */ /* 0x000fe200078e0a0b */
[----:B---3--:R-:W-:Y:S01]  /*07f0*/  I2FP.F32.U32 R8, R6 ;  /* 0x0000000600087245 */ /* 0x008fe20000201000 */
[----:B------:R-:W-:Y:S01]  /*0800*/  VOTEU.ALL UP1, P1 ;  /* 0x00000000003f7886 */ /* 0x000fe20000820000 */
[----:B------:R-:W1:Y:S01]  /*0810*/  @!UP0 S2UR UR7, SR_CgaCtaId ;  /* 0x00000000000789c3 */ /* 0x000e620000008800 */
[----:B------:R-:W-:Y:S01]  /*0820*/  ULDC UR4, c[0x0][0x154] ;  /* 0x0000550000047ab9 */ /* 0x000fe20000000800 */
[--C-:B------:R-:W-:Y:S01]  /*0830*/  SHF.R.S32.HI R9, RZ, 0x3, R2.reuse ;  /* 0x00000003ff097819 */ /* 0x100fe20000011402 */
[----:B------:R-:W-:Y:S01]  /*0840*/  FMUL R8, R8, UR4 ;  /* 0x0000000408087c20 */ /* 0x000fe20008400000 */
[----:B------:R-:W-:Y:S01]  /*0850*/  SHF.R.S32.HI R12, RZ, 0x1f, R2 ;  /* 0x0000001fff0c7819 */ /* 0x000fe20000011402 */
[----:B------:R-:W2:Y:S01]  /*0860*/  F2I.U32.TRUNC.NTZ R13, R13 ;  /* 0x0000000d000d7305 */ /* 0x000ea2000020f000 */
[----:B------:R-:W-:Y:S01]  /*0870*/  SHF.R.S32.HI R2, RZ, 0x1f, R5 ;  /* 0x0000001fff027819 */ /* 0x000fe20000011405 */
[----:B------:R-:W-:Y:S01]  /*0880*/  UMOV UR4, 0x20 ;  /* 0x0000002000047882 */ /* 0x000fe20000000000 */
[----:B------:R-:W3:Y:S01]  /*0890*/  @!UP1 S2UR UR10, SR_CgaCtaId ;  /* 0x00000000000a99c3 */ /* 0x000ee20000008800 */
[----:B------:R-:W-:Y:S01]  /*08a0*/  LEA.HI R12, R12, R9, RZ, 0x2 ;  /* 0x000000090c0c7211 */ /* 0x000fe200078f10ff */
[----:B------:R-:W-:Y:S01]  /*08b0*/  @!UP0 UMOV UR6, 0x400 ;  /* 0x0000040000068882 */ /* 0x000fe20000000000 */
[----:B------:R-:W-:Y:S01]  /*08c0*/  LEA.HI R2, R2, R5, RZ, 0x2 ;  /* 0x0000000502027211 */ /* 0x000fe200078f10ff */
[----:B------:R-:W-:-:S04]  /*08d0*/  @!UP0 UIADD3 UR4, -UR4, 0x100000, URZ ;  /* 0x0010000004048890 */ /* 0x000fc8000fffe13f */
[----:B------:R-:W-:Y:S02]  /*08e0*/  @!UP0 USHF.L.U32 UR5, UR4, 0xb, URZ ;  /* 0x0000000b04058899 */ /* 0x000fe4000800063f */
[----:B------:R-:W-:Y:S01]  /*08f0*/  @!UP0 USHF.L.U32 UR4, UR4, 0x1, URZ ;  /* 0x0000000104048899 */ /* 0x000fe2000800063f */
[----:B------:R-:W4:Y:S01]  /*0900*/  F2I.U32.TRUNC.NTZ R8, R8 ;  /* 0x0000000800087305 */ /* 0x000f22000020f000 */
[----:B------:R-:W-:Y:S01]  /*0910*/  LOP3.LUT R12, R12, 0xfffffffc, RZ, 0xc0, !PT ;  /* 0xfffffffc0c0c7812 */ /* 0x000fe200078ec0ff */
[----:B------:R-:W-:Y:S01]  /*0920*/  @!UP1 UMOV UR9, 0x400 ;  /* 0x0000040000099882 */ /* 0x000fe20000000000 */
[----:B------:R-:W-:Y:S01]  /*0930*/  LOP3.LUT R2, R2, 0xfffffffc, RZ, 0xc0, !PT ;  /* 0xfffffffc02027812 */ /* 0x000fe200078ec0ff */
[----:B------:R-:W-:Y:S01]  /*0940*/  VOTEU.ALL UP2, P1 ;  /* 0x00000000003f7886 */ /* 0x000fe20000840000 */
[----:B------:R-:W-:Y:S01]  /*0950*/  VOTEU.ALL UP3, P1 ;  /* 0x00000000003f7886 */ /* 0x000fe20000860000 */
[----:B------:R-:W-:Y:S01]  /*0960*/  IMAD.IADD R12, R9, 0x1, -R12 ;  /* 0x00000001090c7824 */ /* 0x000fe200078e0a0c */
[----:B------:R-:W-:Y:S01]  /*0970*/  VOTEU.ALL UP4, P1 ;  /* 0x00000000003f7886 */ /* 0x000fe20000880000 */
[----:B------:R-:W-:Y:S01]  /*0980*/  IMAD.IADD R5, R5, 0x1, -R2 ;  /* 0x0000000105057824 */ /* 0x000fe200078e0a02 */
[----:B------:R-:W-:Y:S01]  /*0990*/  VOTEU.ALL UP5, P1 ;  /* 0x00000000003f7886 */ /* 0x000fe200008a0000 */
[----:B------:R-:W-:Y:S01]  /*09a0*/  IMAD R11, R11, 0x4, R12 ;  /* 0x000000040b0b7824 */ /* 0x000fe200078e020c */
[----:B-1----:R-:W-:Y:S01]  /*09b0*/  @!UP0 ULEA UR8, UR7, UR6, 0x18 ;  /* 0x0000000607088291 */ /* 0x002fe2000f8ec03f */
[----:B--2---:R-:W-:Y:S01]  /*09c0*/  IMAD.MOV R13, RZ, RZ, -R13 ;  /* 0x000000ffff0d7224 */ /* 0x004fe200078e0a0d */
[----:B------:R-:W-:-:S04]  /*09d0*/  @!UP1 UIADD3 UR6, -UR11, 0x100000, URZ ;  /* 0x001000000b069890 */ /* 0x000fc8000fffe13f */
[----:B------:R-:W-:Y:S02]  /*09e0*/  @!UP1 USHF.L.U32 UR7, UR6, 0xb, URZ ;  /* 0x0000000b06079899 */ /* 0x000fe4000800063f */
[----:B------:R-:W-:Y:S01]  /*09f0*/  @!UP1 USHF.L.U32 UR6, UR6, 0x1, URZ ;  /* 0x0000000106069899 */ /* 0x000fe2000800063f */
[----:B------:R-:W-:Y:S01]  /*0a00*/  IMAD.SHL.U32 R56, R11, 0x4, RZ ;  /* 0x000000040b387824 */ /* 0x000fe200078e00ff */
[----:B------:R-:W-:Y:S01]  /*0a10*/  ISETP.NE.AND P1, PT, R5, 0x3, PT ;  /* 0x000000030500780c */ /* 0x000fe20003f25270 */
[----:B----4-:R-:W-:Y:S01]  /*0a20*/  IMAD.MOV R24, RZ, RZ, -R8 ;  /* 0x000000ffff187224 */ /* 0x010fe200078e0a08 */
[----:B-----5:R-:W-:Y:S01]  /*0a30*/  ISETP.EQ.U32.AND P3, PT, R15, 0x1, PT ;  /* 0x000000010f00780c */ /* 0x020fe20003f62070 */
[----:B------:R-:W-:Y:S01]  /*0a40*/  VOTEU.ALL UP0, P0 ;  /* 0x00000000003f7886 */ /* 0x000fe20000000000 */
[----:B---3--:R-:W-:Y:S01]  /*0a50*/  @!UP1 ULEA UR9, UR10, UR9, 0x18 ;  /* 0x000000090a099291 */ /* 0x008fe2000f8ec03f */
[----:B------:R-:W-:Y:S01]  /*0a60*/  IMAD R9, R21, R24, R6 ;  /* 0x0000001815097224 */ /* 0x000fe200078e0206 */
[----:B------:R-:W-:Y:S01]  /*0a70*/  LOP3.LUT R56, R11, 0xc, R56, 0x78, !PT ;  /* 0x0000000c0b387812 */ /* 0x000fe200078e7838 */
[----:B0-----:R-:W-:Y:S01]  /*0a80*/  IMAD R20, R14, R13, UR12 ;  /* 0x0000000c0e147e24 */ /* 0x001fe2000f8e020d */
[----:B------:R-:W-:Y:S01]  /*0a90*/  VOTEU.ALL UP1, P0 ;  /* 0x00000000003f7886 */ /* 0x000fe20000020000 */
[----:B------:R-:W-:Y:S01]  /*0aa0*/  LOP3.LUT P0, RZ, R3, 0x7, RZ, 0xc0, !PT ;  /* 0x0000000703ff7812 */ /* 0x000fe2000780c0ff */
[----:B------:R-:W0:Y:S02]  /*0ab0*/  FENCE.VIEW.ASYNC.S ;  /* 0x00000000000073c6 */ /* 0x000e240000000000 */
[----:B0-----:R0:W1:Y:S01]  /*0ac0*/  @!UP0 SYNCS.EXCH.64 URZ, [UR8+0x1f0], UR4 ;  /* 0x0001f004083f85b2 */ /* 0x0010620008000100 */
[----:B------:R-:W-:Y:S01]  /*0ad0*/  ISETP.NE.AND P4, PT, R9, R56, PT ;  /* 0x000000380900720c */ /* 0x000fe20003f85270 */
[----:B------:R0:W2:Y:S01]  /*0ae0*/  SHFL.IDX PT, R14, R7, RZ, 0x1f ;  /* 0x00001fff070e7589 */ /* 0x0000a200000e0000 */
[----:B------:R-:W-:-:S02]  /*0af0*/  ISETP.EQ.OR P1, PT, R5, RZ, !P1 ;  /* 0x000000ff0500720c */ /* 0x000fc40004f22670 */
[----:B------:R-:W-:Y:S02]  /*0b00*/  ISETP.LT.U32.AND P0, PT, R56, 0x8, !P0 ;  /* 0x000000083800780c */ /* 0x000fe40004701070 */
[----:B------:R-:W-:Y:S02]  /*0b10*/  ISETP.EQ.OR P4, PT, R20, RZ, !P4 ;  /* 0x000000ff1400720c */ /* 0x000fe40006782670 */
[----:B------:R-:W-:Y:S02]  /*0b20*/  ISETP.EQ.AND P1, PT, R10, RZ, P1 ;  /* 0x000000ff0a00720c */ /* 0x000fe40000f22270 */
[----:B------:R-:W-:Y:S02]  /*0b30*/  PLOP3.LUT P0, PT, P0, P4, PT, 0x80, 0x0 ;  /* 0x000000000000781c */ /* 0x000fe40000709070 */
[----:B------:R-:W-:Y:S02]  /*0b40*/  SEL R16, RZ, 0x1, !P1 ;  /* 0x00000001ff107807 */ /* 0x000fe40004800000 */
[----:B------:R-:W-:Y:S01]  /*0b50*/  P2R R67, PR, RZ, 0x1 ;  /* 0x00000001ff437803 */ /* 0x000fe20000000000 */
[----:B------:R0:W3:Y:S01]  /*0b60*/  @!UP1 SYNCS.EXCH.64 URZ, [UR8+0x1f8], UR4 ;  /* 0x0001f804083f95b2 */ /* 0x0000e20008000100 */
[----:B------:R-:W-:Y:S01]  /*0b70*/  NOP ;  /* 0x0000000000007918 */ /* 0x000fe20000000000 */
[----:B------:R-:W-:Y:S01]  /*0b80*/  SEL R16, R16, 0x2, P5 ;  /* 0x0000000210107807 */ /* 0x000fe20002800000 */
[----:B------:R0:W4:Y:S01]  /*0b90*/  @!UP2 SYNCS.EXCH.64 URZ, [UR9+0x1d0], UR6 ;  /* 0x0001d006093fa5b2 */ /* 0x0001220008000100 */
[----:B------:R0:W0:Y:S01]  /*0ba0*/  @!UP3 SYNCS.EXCH.64 URZ, [UR9+0x1d8], UR6 ;  /* 0x0001d806093fb5b2 */ /* 0x0000220008000100 */
[----:B------:R0:W0:Y:S01]  /*0bb0*/  @!UP4 SYNCS.EXCH.64 URZ, [UR9+0x1e0], UR6 ;  /* 0x0001e006093fc5b2 */ /* 0x0000220008000100 */
[----:B------:R0:W0:Y:S01]  /*0bc0*/  @!UP5 SYNCS.EXCH.64 URZ, [UR9+0x1e8], UR6 ;  /* 0x0001e806093fd5b2 */ /* 0x0000220008000100 */
[----:B------:R-:W-:Y:S01]  /*0bd0*/  NOP ;  /* 0x0000000000007918 */ /* 0x000fe20000000000 */
[----:B-1----:R-:W-:Y:S05]  /*0be0*/  @!P3 BRA `(.L_x_4) ;  /* 0x000000000008b947 */ /* 0x002fea0003800000 */
[----:B0--34-:R-:W-:Y:S01]  /*0bf0*/  UCGABAR_ARV ;  /* 0x00000000000079c7 */ /* 0x019fe20008000000 */
[----:B------:R-:W-:Y:S05]  /*0c00*/  BRA `(.L_x_5) ;  /* 0x0000000000047947 */ /* 0x000fea0003800000 */
.L_x_4:
[----:B0--34-:R-:W-:Y:S01]  /*0c10*/  NOP ;  /* 0x0000000000007918 */ /* 0x019fe20000000000 */
.L_x_5:
[----:B------:R-:W-:Y:S01]  /*0c20*/  ULDC.64 UR4, c[0x0][0x598] ;  /* 0x0001660000047ab9 */ /* 0x000fe20000000a00 */
[----:B------:R-:W-:Y:S01]  /*0c30*/  ULDC.64 UR36, c[0x0][0x208] ;  /* 0x0000820000247ab9 */ /* 0x000fe20000000a00 */
[----:B------:R-:W-:-:S04]  /*0c40*/  ISETP.NE.U32.AND P0, PT, RZ, UR4, PT ;  /* 0x00000004ff007c0c */ /* 0x000fc8000bf05070 */
[----:B------:R-:W-:-:S13]  /*0c50*/  ISETP.NE.AND.EX P0, PT, RZ, UR5, PT, P0 ;  /* 0x00000005ff007c0c */ /* 0x000fda000bf05300 */
[----:B------:R-:W-:Y:S05]  /*0c60*/  @!P0 BRA `(.L_x_6) ;  /* 0x00000000001c8947 */ /* 0x000fea0003800000 */
[----:B------:R-:W0:Y:S02]  /*0c70*/  LDC.64 R8, c[0x0][0x598] ;  /* 0x00016600ff087b82 */ /* 0x000e240000000a00 */
[----:B0-----:R-:W3:Y:S02]  /*0c80*/  LDG.E.64 R8, desc[UR36][R8.64] ;  /* 0x0000002408087981 */ /* 0x001ee4000c1e1b00 */
[----:B---3--:R-:W-:-:S04]  /*0c90*/  ISETP.NE.U32.AND P0, PT, R8, RZ, PT ;  /* 0x000000ff0800720c */ /* 0x008fc80003f05070 */
[----:B------:R-:W-:-:S13]  /*0ca0*/  ISETP.NE.AND.EX P0, PT, R9, RZ, PT, P0 ;  /* 0x000000ff0900720c */ /* 0x000fda0003f05300 */
[----:B------:R-:W-:Y:S05]  /*0cb0*/  @!P0 BRA `(.L_x_6) ;  /* 0x0000000000088947 */ /* 0x000fea0003800000 */
[----:B------:R0:W5:Y:S01]  /*0cc0*/  LD.E R57, desc[UR36][R8.64] ;  /* 0x0000002408397980 */ /* 0x000162000c101900 */
[----:B------:R-:W-:Y:S05]  /*0cd0*/  BRA `(.L_x_7) ;  /* 0x0000000000247947 */ /* 0x000fea0003800000 */
.L_x_6:
[----:B------:R-:W-:Y:S02]  /*0ce0*/  ULDC.64 UR4, c[0x0][0x588] ;  /* 0x0001620000047ab9 */ /* 0x000fe40000000a00 */
[----:B------:R-:W-:-:S04]  /*0cf0*/  ISETP.NE.U32.AND P0, PT, RZ, UR4, PT ;  /* 0x00000004ff007c0c */ /* 0x000fc8000bf05070 */
[----:B------:R-:W-:-:S13]  /*0d00*/  ISETP.NE.AND.EX P0, PT, RZ, UR5, PT, P0 ;  /* 0x00000005ff007c0c */ /* 0x000fda000bf05300 */
[----:B------:R-:W-:Y:S05]  /*0d10*/  @!P0 BRA `(.L_x_8) ;  /* 0x00000000000c8947 */ /* 0x000fea0003800000 */
[----:B------:R-:W0:Y:S02]  /*0d20*/  LDC.64 R8, c[0x0][0x588] ;  /* 0x00016200ff087b82 */ /* 0x000e240000000a00 */
[----:B0-----:R1:W5:Y:S01]  /*0d30*/  LDG.E R57, desc[UR36][R8.64] ;  /* 0x0000002408397981 */ /* 0x001362000c1e1900 */
[----:B------:R-:W-:Y:S05]  /*0d40*/  BRA `(.L_x_7) ;  /* 0x0000000000087947 */ /* 0x000fea0003800000 */
.L_x_8:
[----:B------:R-:W-:Y:S02]  /*0d50*/  ULDC UR4, c[0x0][0x580] ;  /* 0x0001600000047ab9 */ /* 0x000fe40000000800 */
[----:B------:R-:W-:-:S07]  /*0d60*/  IMAD.U32 R57, RZ, RZ, UR4 ;  /* 0x00000004ff397e24 */ /* 0x000fce000f8e00ff */
.L_x_7:
[----:B------:R-:W-:Y:S02]  /*0d70*/  ULDC.64 UR4, c[0x0][0x5a0] ;  /* 0x0001680000047ab9 */ /* 0x000fe40000000a00 */
[----:B------:R-:W-:-:S04]  /*0d80*/  ISETP.NE.U32.AND P0, PT, RZ, UR4, PT ;  /* 0x00000004ff007c0c */ /* 0x000fc8000bf05070 */
[----:B------:R-:W-:-:S13]  /*0d90*/  ISETP.NE.AND.EX P0, PT, RZ, UR5, PT, P0 ;  /* 0x00000005ff007c0c */ /* 0x000fda000bf05300 */
[----:B------:R-:W-:Y:S05]  /*0da0*/  @!P0 BRA `(.L_x_9) ;  /* 0x00000000001c8947 */ /* 0x000fea0003800000 */
[----:B01----:R-:W0:Y:S02]  /*0db0*/  LDC.64 R8, c[0x0][0x5a0] ;  /* 0x00016800ff087b82 */ /* 0x003e240000000a00 */
[----:B0-----:R-:W3:Y:S02]  /*0dc0*/  LDG.E.64 R8, desc[UR36][R8.64] ;  /* 0x0000002408087981 */ /* 0x001ee4000c1e1b00 */
[----:B---3--:R-:W-:-:S04]  /*0dd0*/  ISETP.NE.U32.AND P0, PT, R8, RZ, PT ;  /* 0x000000ff0800720c */ /* 0x008fc80003f05070 */
[----:B------:R-:W-:-:S13]  /*0de0*/  ISETP.NE.AND.EX P0, PT, R9, RZ, PT, P0 ;  /* 0x000000ff0900720c */ /* 0x000fda0003f05300 */
[----:B------:R-:W-:Y:S05]  /*0df0*/  @!P0 BRA `(.L_x_9) ;  /* 0x0000000000088947 */ /* 0x000fea0003800000 */
[----:B------:R0:W5:Y:S01]  /*0e00*/  LD.E R58, desc[UR36][R8.64] ;  /* 0x00000024083a7980 */ /* 0x000162000c101900 */
[----:B------:R-:W-:Y:S05]  /*0e10*/  BRA `(.L_x_10) ;  /* 0x0000000000247947 */ /* 0x000fea0003800000 */
.L_x_9:
[----:B------:R-:W-:Y:S02]  /*0e20*/  ULDC.64 UR4, c[0x0][0x590] ;  /* 0x0001640000047ab9 */ /* 0x000fe40000000a00 */
[----:B------:R-:W-:-:S04]  /*0e30*/  ISETP.NE.U32.AND P0, PT, RZ, UR4, PT ;  /* 0x00000004ff007c0c */ /* 0x000fc8000bf05070 */
[----:B------:R-:W-:-:S13]  /*0e40*/  ISETP.NE.AND.EX P0, PT, RZ, UR5, PT, P0 ;  /* 0x00000005ff007c0c */ /* 0x000fda000bf05300 */
[----:B------:R-:W-:Y:S05]  /*0e50*/  @!P0 BRA `(.L_x_11) ;  /* 0x00000000000c8947 */ /* 0x000fea0003800000 */
[----:B------:R-:W3:Y:S02]  /*0e60*/  LDC.64 R58, c[0x0][0x590] ;  /* 0x00016400ff3a7b82 */ /* 0x000ee40000000a00 */
[----:B---3--:R3:W5:Y:S01]  /*0e70*/  LDG.E R58, desc[UR36][R58.64] ;  /* 0x000000243a3a7981 */ /* 0x008762000c1e1900 */
[----:B------:R-:W-:Y:S05]  /*0e80*/  BRA `(.L_x_10) ;  /* 0x0000000000087947 */ /* 0x000fea0003800000 */
.L_x_11:
[----:B------:R-:W-:Y:S02]  /*0e90*/  ULDC UR4, c[0x0][0x584] ;  /* 0x0001610000047ab9 */ /* 0x000fe40000000800 */
[----:B------:R-:W-:-:S07]  /*0ea0*/  IMAD.U32 R58, RZ, RZ, UR4 ;  /* 0x00000004ff3a7e24 */ /* 0x000fce000f8e00ff */
.L_x_10:
[----:B------:R-:W4:Y:S01]  /*0eb0*/  LDC R2, c[0x0][0x65c] ;  /* 0x00019700ff027b82 */ /* 0x000f220000000800 */
[----:B------:R-:W-:Y:S01]  /*0ec0*/  ULDC UR6, c[0x0][0x28c] ;  /* 0x0000a30000067ab9 */ /* 0x000fe20000000800 */
[----:B------:R-:W-:Y:S01]  /*0ed0*/  ISETP.NE.AND P0, PT, R10, 0x2, PT ;  /* 0x000000020a00780c */ /* 0x000fe20003f05270 */
[----:B------:R-:W-:Y:S01]  /*0ee0*/  UIADD3 UR6, UR6, 0x1f, URZ ;  /* 0x0000001f06067890 */ /* 0x000fe2000fffe03f */
[----:B01----:R-:W-:Y:S01]  /*0ef0*/  IMAD.U32 R8, RZ, RZ, UR12 ;  /* 0x0000000cff087e24 */ /* 0x003fe2000f8e00ff */
[----:B------:R-:W-:Y:S01]  /*0f00*/  UMOV UR39, URZ ;  /* 0x0000003f00277c82 */ /* 0x000fe20008000000 */
[----:B------:R-:W-:Y:S01]  /*0f10*/  IMAD.MOV.U32 R9, RZ, RZ, RZ ;  /* 0x000000ffff097224 */ /* 0x000fe200078e00ff */
[----:B------:R-:W-:Y:S01]  /*0f20*/  USHF.R.S32.HI UR7, URZ, 0x1f, UR6 ;  /* 0x0000001f3f077899 */ /* 0x000fe20008011406 */
[----:B------:R-:W-:Y:S01]  /*0f30*/  UMOV UR38, URZ ;  /* 0x0000003f00267c82 */ /* 0x000fe20008000000 */
[----:B------:R-:W-:Y:S02]  /*0f40*/  ULDC.64 UR8, c[0x0][0x650] ;  /* 0x0001940000087ab9 */ /* 0x000fe40000000a00 */
[----:B------:R-:W-:-:S04]  /*0f50*/  ULEA.HI UR7, UR7, UR6, URZ, 0x5 ;  /* 0x0000000607077291 */ /* 0x000fc8000f8f283f */
[----:B------:R-:W-:Y:S01]  /*0f60*/  USHF.R.S32.HI UR40, URZ, 0x5, UR7 ;  /* 0x000000053f287899 */ /* 0x000fe20008011407 */
[----:B----4-:R-:W-:-:S13]  /*0f70*/  ISETP.NE.AND P1, PT, R2, 0x1, PT ;  /* 0x000000010200780c */ /* 0x010fda0003f25270 */
[----:B------:R-:W0:Y:S01]  /*0f80*/  @P1 LDC R19, c[0x0][0x10] ;  /* 0x00000400ff131b82 */ /* 0x000e220000000800 */
[----:B------:R-:W-:Y:S02]  /*0f90*/  @P1 IMAD.MOV.U32 R7, RZ, RZ, RZ ;  /* 0x000000ffff071224 */ /* 0x000fe400078e00ff */
[----:B------:R-:W-:-:S05]  /*0fa0*/  @P1 IMAD.MOV.U32 R17, RZ, RZ, RZ ;  /* 0x000000ffff111224 */ /* 0x000fca00078e00ff */
[----:B------:R-:W1:Y:S01]  /*0fb0*/  @!P1 LDC R11, c[0x0][0xc] ;  /* 0x00000300ff0b9b82 */ /* 0x000e620000000800 */
[----:B------:R-:W-:Y:S01]  /*0fc0*/  ULDC UR4, c[0x0][0xc] ;  /* 0x0000030000047ab9 */ /* 0x000fe20000000800 */
[----:B------:R-:W-:Y:S02]  /*0fd0*/  ULDC UR5, c[0x0][0x10] ;  /* 0x0000040000057ab9 */ /* 0x000fe40000000800 */
[----:B------:R-:W-:-:S04]  /*0fe0*/  UIMAD.WIDE.U32 UR4, UR4, UR5, URZ ;  /* 0x00000005040472a5 */ /* 0x000fc8000f8e003f */
[----:B------:R-:W4:Y:S01]  /*0ff0*/  LDC R2, c[0x0][0x14] ;  /* 0x00000500ff027b82 */ /* 0x000f220000000800 */
[----:B0-----:R-:W-:-:S04]  /*1000*/  @P1 IMAD.WIDE.U32 R18, R19, UR12, R6 ;  /* 0x0000000c13121c25 */ /* 0x001fc8000f8e0006 */
[----:B------:R-:W-:Y:S02]  /*1010*/  @P1 IMAD.IADD R17, R19, 0x1, R17 ;  /* 0x0000000113111824 */ /* 0x000fe400078e0211 */
[----:B-1----:R-:W-:-:S04]  /*1020*/  @!P1 IMAD.WIDE.U32 R8, R6, R11, R8 ;  /* 0x0000000b06089225 */ /* 0x002fc800078e0008 */
[----:B------:R-:W-:Y:S02]  /*1030*/  @!P1 IMAD.MOV.U32 R18, RZ, RZ, R8 ;  /* 0x000000ffff129224 */ /* 0x000fe400078e0008 */
[----:B------:R-:W-:Y:S02]  /*1040*/  @!P1 IMAD.MOV.U32 R17, RZ, RZ, R9 ;  /* 0x000000ffff119224 */ /* 0x000fe400078e0009 */
[----:B----4-:R-:W-:-:S04]  /*1050*/  IMAD.WIDE.U32 R12, R2, UR4, RZ ;  /* 0x00000004020c7c25 */ /* 0x010fc8000f8e00ff */
[----:B------:R-:W-:Y:S01]  /*1060*/  IMAD R23, R2, UR5, RZ ;  /* 0x0000000502177c24 */ /* 0x000fe2000f8e02ff */
[----:B------:R0:W-:Y:S03]  /*1070*/  STL.64 [R1], R12 ;  /* 0x0000000c01007387 */ /* 0x0001e60000100a00 */
[----:B------:R-:W-:Y:S01]  /*1080*/  IMAD.IADD R23, R13, 0x1, R23 ;  /* 0x000000010d177824 */ /* 0x000fe200078e0217 */
[----:B------:R-:W-:Y:S06]  /*1090*/  @P0 BRA `(.L_x_12) ;  /* 0x0000000000200947 */ /* 0x000fec0003800000 */
[----:B------:R-:W-:Y:S01]  /*10a0*/  UISETP.GE.U32.AND UP0, UPT, UR40, 0x1c, UPT ;  /* 0x0000001c2800788c */ /* 0x000fe2000bf06070 */
[----:B------:R-:W-:Y:S01]  /*10b0*/  IADD3 R18, P0, R18, R12, RZ ;  /* 0x0000000c12127210 */ /* 0x000fe20007f1e0ff */
[----:B------:R-:W-:Y:S01]  /*10c0*/  USHF.R.U32.HI UR4, URZ, 0x2, UR40 ;  /* 0x000000023f047899 */ /* 0x000fe20008011628 */
[----:B------:R-:W-:-:S03]  /*10d0*/  UMOV UR38, URZ ;  /* 0x0000003f00267c82 */ /* 0x000fc60008000000 */
[----:B------:R-:W-:Y:S01]  /*10e0*/  UIMAD.WIDE.U32 UR4, UR4, 0x24924925, URZ ;  /* 0x24924925040478a5 */ /* 0x000fe2000f8e003f */
[----:B------:R-:W-:-:S03]  /*10f0*/  IMAD.X R17, R23, 0x1, R17, P0 ;  /* 0x0000000117117824 */ /* 0x000fc600000e0611 */
[----:B------:R-:W-:Y:S02]  /*1100*/  UIMAD UR39, UR5, -0x1c, UR40 ;  /* 0xffffffe4052778a4 */ /* 0x000fe4000f8e0228 */
[----:B------:R-:W-:-:S12]  /*1110*/  @UP0 ULOP3.LUT UR38, UR5, 0x1, URZ, 0xc0, !UPT ;  /* 0x0000000105260892 */ /* 0x000fd8000f8ec03f */
.L_x_12:
[----:B------:R-:W-:Y:S01]  /*1120*/  ISETP.GE.U32.AND P0, PT, R18, UR8, PT ;  /* 0x0000000812007c0c */ /* 0x000fe2000bf06070 */
[----:B------:R-:W-:Y:S01]  /*1130*/  IMAD.MOV.U32 R19, RZ, RZ, -0x1 ;  /* 0xffffffffff137424 */ /* 0x000fe200078e00ff */
[----:B------:R-:W-:Y:S01]  /*1140*/  PRMT R8, RZ, 0x7610, R8 ;  /* 0x00007610ff087816 */ /* 0x000fe20000000008 */
[----:B------:R-:W-:Y:S01]  /*1150*/  IMAD.MOV.U32 R22, RZ, RZ, -0x1 ;  /* 0xffffffffff167424 */ /* 0x000fe200078e00ff */
[----:B------:R-:W-:Y:S01]  /*1160*/  ISETP.GE.U32.AND.EX P0, PT, R17, UR9, PT, P0 ;  /* 0x0000000911007c0c */ /* 0x000fe2000bf06100 */
[----:B------:R-:W-:-:S12]  /*1170*/  IMAD.MOV.U32 R2, RZ, RZ, -0x1 ;  /* 0xffffffffff027424 */ /* 0x000fd800078e00ff */
[----:B------:R-:W-:Y:S05]  /*1180*/  @P0 BRA `(.L_x_13) ;  /* 0x00000004002c0947 */ /* 0x000fea0003800000 */
[----:B------:R-:W1:Y:S01]  /*1190*/  LDC.64 R26, c[0x0][0x628] ;  /* 0x00018a00ff1a7b82 */ /* 0x000e620000000a00 */
[----:B------:R-:W-:Y:S02]  /*11a0*/  IMAD.MOV.U32 R8, RZ, RZ, R18 ;  /* 0x000000ffff087224 */ /* 0x000fe400078e0012 */
[----:B------:R-:W-:-:S05]  /*11b0*/  IMAD.MOV.U32 R9, RZ, RZ, R17 ;  /* 0x000000ffff097224 */ /* 0x000fca00078e0011 */
[----:B------:R-:W4:Y:S08]  /*11c0*/  LDC R2, c[0x0][0x630] ;  /* 0x00018c00ff027b82 */ /* 0x000f300000000800 */
[----:B------:R-:W0:Y:S01]  /*11d0*/  LDC.64 R28, c[0x0][0x620] ;  /* 0x00018800ff1c7b82 */ /* 0x000e220000000a00 */
[----:B-1----:R-:W-:-:S04]  /*11e0*/  ISETP.NE.U32.AND P0, PT, R26, RZ, PT ;  /* 0x000000ff1a00720c */ /* 0x002fc80003f05070 */
[----:B------:R-:W-:-:S13]  /*11f0*/  ISETP.NE.AND.EX P0, PT, R27, RZ, PT, P0 ;  /* 0x000000ff1b00720c */ /* 0x000fda0003f05300 */
[----:B0---4-:R-:W-:Y:S05]  /*1200*/  @!P0 BRA `(.L_x_14) ;  /* 0x0000000000288947 */ /* 0x011fea0003800000 */
[----:B------:R-:W0:Y:S02]  /*1210*/  LDC R13, c[0x0][0x634] ;  /* 0x00018d00ff0d7b82 */ /* 0x000e240000000800 */
[----:B0-----:R-:W-:-:S05]  /*1220*/  IADD3 R13, P0, R18, R13, RZ ;  /* 0x0000000d120d7210 */ /* 0x001fca0007f1e0ff */
[----:B------:R-:W-:-:S04]  /*1230*/  IMAD.X R15, RZ, RZ, R17, P0 ;  /* 0x000000ffff0f7224 */ /* 0x000fc800000e0611 */
[----:B------:R-:W-:-:S04]  /*1240*/  IMAD.WIDE.U32 R8, R15, R26, RZ ;  /* 0x0000001a0f087225 */ /* 0x000fc800078e00ff */
[----:B------:R-:W-:-:S04]  /*1250*/  IMAD.WIDE.U32 R10, P0, R13, R27, R8 ;  /* 0x0000001b0d0a7225 */ /* 0x000fc80007800008 */
[----:B------:R-:W-:-:S04]  /*1260*/  IMAD.WIDE.U32 R8, R13, R26, RZ ;  /* 0x0000001a0d087225 */ /* 0x000fc800078e00ff */
[----:B------:R-:W-:Y:S01]  /*1270*/  IMAD.X R13, RZ, RZ, RZ, P0 ;  /* 0x000000ffff0d7224 */ /* 0x000fe200000e06ff */
[----:B------:R-:W-:Y:S01]  /*1280*/  IADD3 RZ, P0, R9, R10, RZ ;  /* 0x0000000a09ff7210 */ /* 0x000fe20007f1e0ff */
[----:B------:R-:W-:-:S04]  /*1290*/  IMAD.MOV.U32 R12, RZ, RZ, R11 ;  /* 0x000000ffff0c7224 */ /* 0x000fc800078e000b */
[----:B------:R-:W-:-:S08]  /*12a0*/  IMAD.WIDE.U32.X R8, R15, R27, R12, P0 ;  /* 0x0000001b0f087225 */ /* 0x000fd000000e040c */
.L_x_14:
[----:B------:R-:W0:Y:S01]  /*12b0*/  LDC.64 R32, c[0x0][0x640] ;  /* 0x00019000ff207b82 */ /* 0x000e220000000a00 */
[-C--:B------:R-:W-:Y:S01]  /*12c0*/  SHF.R.U64 R30, R8, R2.reuse, R9 ;  /* 0x00000002081e7219 */ /* 0x080fe20000001209 */
[----:B------:R-:W-:Y:S01]  /*12d0*/  IMAD.MOV.U32 R19, RZ, RZ, R17 ;  /* 0x000000ffff137224 */ /* 0x000fe200078e0011 */
[----:B------:R-:W-:Y:S02]  /*12e0*/  SHF.R.U32.HI R2, RZ, R2, R9 ;  /* 0x00000002ff027219 */ /* 0x000fe40000011609 */
[----:B------:R-:W-:-:S03]  /*12f0*/  IADD3 R11, P0, RZ, -R30, RZ ;  /* 0x8000001eff0b7210 */ /* 0x000fc60007f1e0ff */
[----:B------:R-:W1:Y:S02]  /*1300*/  LDC R10, c[0x0][0x618] ;  /* 0x00018600ff0a7b82 */ /* 0x000e640000000800 */
[----:B------:R-:W-:-:S04]  /*1310*/  IMAD.X R9, RZ, RZ, ~R2, P0 ;  /* 0x000000ffff097224 */ /* 0x000fc800000e0e02 */
[-C--:B------:R-:W-:Y:S02]  /*1320*/  IMAD R2, R9, R28.reuse, RZ ;  /* 0x0000001c09027224 */ /* 0x080fe400078e02ff */
[----:B------:R-:W4:Y:S01]  /*1330*/  LDC R13, c[0x0][0x608] ;  /* 0x00018200ff0d7b82 */ /* 0x000f220000000800 */
[----:B------:R-:W-:-:S04]  /*1340*/  IMAD.WIDE.U32 R8, R11, R28, R18 ;  /* 0x0000001c0b087225 */ /* 0x000fc800078e0012 */
[----:B------:R-:W-:Y:S02]  /*1350*/  IMAD R11, R11, R29, R2 ;  /* 0x0000001d0b0b7224 */ /* 0x000fe400078e0202 */
[----:B------:R-:W-:Y:S01]  /*1360*/  IMAD.MOV.U32 R2, RZ, RZ, -0x1 ;  /* 0xffffffffff027424 */ /* 0x000fe200078e00ff */
[----:B------:R-:W2:Y:S01]  /*1370*/  LDC R31, c[0x0][0x658] ;  /* 0x00019600ff1f7b82 */ /* 0x000ea20000000800 */
[----:B------:R-:W-:Y:S01]  /*1380*/  IMAD.IADD R9, R9, 0x1, R11 ;  /* 0x0000000109097824 */ /* 0x000fe200078e020b */
[----:B0-----:R-:W-:Y:S01]  /*1390*/  ISETP.NE.U32.AND P0, PT, R32, RZ, PT ;  /* 0x000000ff2000720c */ /* 0x001fe20003f05070 */
[----:B------:R-:W-:-:S03]  /*13a0*/  IMAD.MOV.U32 R28, RZ, RZ, 0x1 ;  /* 0x00000001ff1c7424 */ /* 0x000fc600078e00ff */
[----:B------:R-:W-:Y:S02]  /*13b0*/  ISETP.NE.AND.EX P0, PT, R33, RZ, PT, P0 ;  /* 0x000000ff2100720c */ /* 0x000fe40003f05300 */
[----:B------:R-:W0:Y:S01]  /*13c0*/  LDC R27, c[0x0][0x600] ;  /* 0x00018000ff1b7b82 */ /* 0x000e220000000800 */
[-CC-:B-1----:R-:W-:Y:S02]  /*13d0*/  SHF.R.U64 R25, R8, R10.reuse, R9.reuse ;  /* 0x0000000a08197219 */ /* 0x182fe40000001209 */
[----:B------:R-:W-:-:S05]  /*13e0*/  SHF.R.U32.HI R8, RZ, R10, R9 ;  /* 0x0000000aff087219 */ /* 0x000fca0000011609 */
[----:B------:R-:W1:Y:S01]  /*13f0*/  LDC R22, c[0x0][0x648] ;  /* 0x00019200ff167b82 */ /* 0x000e620000000800 */
[-CC-:B----4-:R-:W-:Y:S02]  /*1400*/  SHF.R.U64 R34, R25, R13.reuse, R8.reuse ;  /* 0x0000000d19227219 */ /* 0x190fe40000001208 */
[----:B------:R-:W-:-:S05]  /*1410*/  SHF.R.U32.HI R8, RZ, R13, R8 ;  /* 0x0000000dff087219 */ /* 0x000fca0000011608 */
[----:B------:R-:W4:Y:S01]  /*1420*/  LDC R26, c[0x0][0x638] ;  /* 0x00018e00ff1a7b82 */ /* 0x000f220000000800 */
[-CC-:B--2---:R-:W-:Y:S02]  /*1430*/  SHF.R.U64 R36, R34, R31.reuse, R8.reuse ;  /* 0x0000001f22247219 */ /* 0x184fe40000001208 */
[-C--:B------:R-:W-:Y:S02]  /*1440*/  SHF.L.U32 R2, R2, R31.reuse, RZ ;  /* 0x0000001f02027219 */ /* 0x080fe400000006ff */
[----:B------:R-:W-:Y:S01]  /*1450*/  SHF.R.U32.HI R9, RZ, R31, R8 ;  /* 0x0000001fff097219 */ /* 0x000fe20000011608 */
[----:B------:R-:W-:Y:S01]  /*1460*/  IMAD.MOV.U32 R8, RZ, RZ, R36 ;  /* 0x000000ffff087224 */ /* 0x000fe200078e0024 */
[----:B------:R-:W-:Y:S01]  /*1470*/  LOP3.LUT R15, RZ, R2, RZ, 0x33, !PT ;  /* 0x00000002ff0f7212 */ /* 0x000fe200078e33ff */
[----:B------:R-:W2:Y:S01]  /*1480*/  LDC R29, c[0x0][0x610] ;  /* 0x00018400ff1d7b82 */ /* 0x000ea20000000800 */
[----:B------:R-:W-:Y:S05]  /*1490*/  @!P0 BRA `(.L_x_15) ;  /* 0x0000000000288947 */ /* 0x000fea0003800000 */
[----:B------:R-:W3:Y:S02]  /*14a0*/  LDC R13, c[0x0][0x64c] ;  /* 0x00019300ff0d7b82 */ /* 0x000ee40000000800 */
[----:B---3--:R-:W-:-:S05]  /*14b0*/  IADD3 R13, P0, R36, R13, RZ ;  /* 0x0000000d240d7210 */ /* 0x008fca0007f1e0ff */
        /* <DEDUP_REMOVED lines=8> */
.L_x_15:
[----:B-1----:R-:W-:Y:S01]  /*1540*/  SHF.R.U64 R7, R8, R22, R9 ;  /* 0x0000001608077219 */ /* 0x002fe20000001209 */
[----:B0-----:R-:W-:Y:S01]  /*1550*/  VIADD R8, R27, 0xffffffff ;  /* 0xffffffff1b087836 */ /* 0x001fe20000000000 */
[----:B------:R-:W-:Y:S01]  /*1560*/  SHF.L.U32 R2, R28, R31, RZ ;  /* 0x0000001f1c027219 */ /* 0x000fe200000006ff */
[----:B------:R-:W-:Y:S01]  /*1570*/  @P1 IMAD R20, R21, R24, R6 ;  /* 0x0000001815141224 */ /* 0x000fe200078e0206 */
[----:B------:R-:W-:Y:S01]  /*1580*/  LOP3.LUT R15, R34, R15, RZ, 0xc0, !PT ;  /* 0x0000000f220f7212 */ /* 0x000fe200078ec0ff */
[----:B------:R-:W-:Y:S01]  /*1590*/  IMAD.MOV R9, RZ, RZ, -R7 ;  /* 0x000000ffff097224 */ /* 0x000fe200078e0a07 */
[----:B------:R-:W-:Y:S01]  /*15a0*/  LOP3.LUT R8, R25, R8, RZ, 0xc0, !PT ;  /* 0x0000000819087212 */ /* 0x000fe200078ec0ff */
[----:B------:R-:W-:Y:S02]  /*15b0*/  IMAD.MOV.U32 R6, RZ, RZ, 0x1 ;  /* 0x00000001ff067424 */ /* 0x000fe400078e00ff */
[----:B------:R-:W-:Y:S02]  /*15c0*/  IMAD R15, R2, R7, R15 ;  /* 0x00000007020f7224 */ /* 0x000fe400078e020f */
[----:B----4-:R-:W-:-:S02]  /*15d0*/  IMAD R2, R9, R26, R36 ;  /* 0x0000001a09027224 */ /* 0x010fc400078e0224 */
[----:B--2---:R-:W-:Y:S02]  /*15e0*/  IMAD R19, R15, R29, R20 ;  /* 0x0000001d0f137224 */ /* 0x004fe400078e0214 */
[--C-:B------:R-:W-:Y:S01]  /*15f0*/  IMAD R2, R2, R27, R8.reuse ;  /* 0x0000001b02027224 */ /* 0x100fe200078e0208 */
[----:B------:R-:W-:-:S04]  /*1600*/  PRMT R8, R6, 0x7610, R8 ;  /* 0x0000761006087816 */ /* 0x000fc80000000008 */
[----:B------:R-:W-:Y:S02]  /*1610*/  SEL R22, R2, R19, !P1 ;  /* 0x0000001302167207 */ /* 0x000fe40004800000 */
[----:B------:R-:W-:Y:S01]  /*1620*/  SEL R19, R19, R2, !P1 ;  /* 0x0000000213137207 */ /* 0x000fe20004800000 */
[----:B------:R-:W-:-:S07]  /*1630*/  IMAD.MOV.U32 R2, RZ, RZ, R30 ;  /* 0x000000ffff027224 */ /* 0x000fce00078e001e */
.L_x_13:
[----:B------:R-:W-:Y:S05]  /*1640*/  @!P3 BRA `(.L_x_16) ;  /* 0x00000000000cb947 */ /* 0x000fea0003800000 */
[----:B------:R-:W-:Y:S01]  /*1650*/  UCGABAR_WAIT ;  /* 0x0000000000007dc7 */ /* 0x000fe20008000000 */
[----:B------:R-:W-:Y:S01]  /*1660*/  CCTL.IVALL ;  /* 0x00000000ff00798f */ /* 0x000fe20002000000 */
[----:B------:R-:W-:Y:S05]  /*1670*/  BRA `(.L_x_17) ;  /* 0x0000000000047947 */ /* 0x000fea0003800000 */
.L_x_16:
[----:B------:R-:W-:Y:S06]  /*1680*/  BAR.SYNC.DEFER_BLOCKING 0x0 ;  /* 0x0000000000007b1d */ /* 0x000fec0000010000 */
.L_x_17:
[----:B------:R-:W-:Y:S05]  /*1690*/  @!P2 BRA `(.L_x_18) ;  /* 0x000000340084a947 */ /* 0x000fea0003800000 */
[----:B------:R-:W-:-:S13]  /*16a0*/  ISETP.GT.U32.AND P0, PT, R35, 0x1, PT ;  /* 0x000000012300780c */ /* 0x000fda0003f04070 */
[----:B------:R-:W-:Y:S05]  /*16b0*/  @P0 EXIT ;  /* 0x000000000000094d */ /* 0x000fea0003800000 */
.L_x_19:
[----:B------:R-:W-:-:S08]  /*16c0*/  NOP ;  /* 0x0000000000007918 */ /* 0x000fd00000000000 */
[----:B------:R-:W1:Y:S02]  /*16d0*/  USETMAXREG.TRY_ALLOC.CTAPOOL UP0, 0xe8 ;  /* 0x000000e8000079c8 */ /* 0x000e640008000600 */
[----:B-1----:R-:W-:-:S13]  /*16e0*/  PLOP3.LUT P0, PT, PT, PT, UP0, 0x80, 0x0 ;  /* 0x000000000000781c */ /* 0x002fda0003f0f008 */
[----:B------:R-:W-:Y:S05]  /*16f0*/  @!P0 BRA `(.L_x_19) ;  /* 0xfffffffc00f08947 */ /* 0x000fea000383ffff */
[----:B------:R-:W-:-:S13]  /*1700*/  LOP3.LUT P0, RZ, R8, 0xff, RZ, 0xc0, !PT ;  /* 0x000000ff08ff7812 */ /* 0x000fda000780c0ff */
[----:B------:R-:W-:Y:S05]  /*1710*/  @!P0 EXIT ;  /* 0x000000000000894d */ /* 0x000fea0003800000 */
[----:B------:R-:W1:Y:S01]  /*1720*/  S2UR UR4, SR_CgaCtaId ;  /* 0x00000000000479c3 */ /* 0x000e620000008800 */
[----:B--2---:R-:W-:Y:S01]  /*1730*/  VIADD R14, R14, 0xffffffff ;  /* 0xffffffff0e0e7836 */ /* 0x004fe20000000000 */
[CC--:B------:R-:W-:Y:S01]  /*1740*/  LEA.HI R4, R0.reuse, R3.reuse, RZ, 0x2 ;  /* 0x0000000300047211 */ /* 0x0c0fe200078f10ff */
[----:B------:R-:W-:Y:S01]  /*1750*/  UMOV UR41, 0x400 ;  /* 0x0000040000297882 */ /* 0x000fe20000000000 */
[----:B------:R-:W-:Y:S01]  /*1760*/  LEA.HI R0, R0, R3, RZ, 0x5 ;  /* 0x0000000300007211 */ /* 0x000fe200078f28ff */
[----:B------:R-:W-:Y:S01]  /*1770*/  UISETP.LT.AND UP0, UPT, UR40, 0x1, UPT ;  /* 0x000000012800788c */ /* 0x000fe2000bf01270 */
[----:B------:R-:W-:Y:S01]  /*1780*/  R2UR UR42, R14 ;  /* 0x000000000e2a72ca */ /* 0x000fe200000e0000 */
[----:B------:R-:W-:Y:S01]  /*1790*/  ULDC UR6, c[0x0][0x284] ;  /* 0x0000a10000067ab9 */ /* 0x000fe20000000800 */
[--C-:B------:R-:W-:Y:S01]  /*17a0*/  SHF.R.S32.HI R60, RZ, 0x2, R4.reuse ;  /* 0x00000002ff3c7819 */ /* 0x100fe20000011404 */
[----:B------:R-:W-:Y:S01]  /*17b0*/  USEL UR43, UR40, 0x1, UP0 ;  /* 0x00000001282b7887 */ /* 0x000fe20008000000 */
[----:B------:R-:W-:Y:S01]  /*17c0*/  SHF.R.S32.HI R5, RZ, 0x1f, R4 ;  /* 0x0000001fff057819 */ /* 0x000fe20000011404 */
[----:B------:R-:W-:Y:S01]  /*17d0*/  USHF.L.U32 UR46, UR40, 0x1, URZ ;  /* 0x00000001282e7899 */ /* 0x000fe2000800063f */
[----:B------:R-:W-:Y:S01]  /*17e0*/  LOP3.LUT R4, R4, 0xfffffffc, RZ, 0xc0, !PT ;  /* 0xfffffffc04047812 */ /* 0x000fe200078ec0ff */
[----:B------:R-:W-:Y:S01]  /*17f0*/  UIADD3 UR43, -UR43, UR40, URZ ;  /* 0x000000282b2b7290 */ /* 0x000fe2000fffe13f */
[----:B------:R-:W-:-:S02]  /*1800*/  LEA.HI R5, R5, R60, RZ, 0x3 ;  /* 0x0000003c05057211 */ /* 0x000fc400078f18ff */
[----:B------:R-:W-:Y:S01]  /*1810*/  ISETP.NE.AND P0, PT, R14, RZ, PT ;  /* 0x000000ff0e00720c */ /* 0x000fe20003f05270 */
[----:B---3--:R-:W-:Y:S01]  /*1820*/  IMAD.IADD R59, R3, 0x1, -R4 ;  /* 0x00000001033b7824 */ /* 0x008fe200078e0a04 */
[----:B------:R-:W-:Y:S01]  /*1830*/  LOP3.LUT R5, R5, 0xfffffff8, RZ, 0xc0, !PT ;  /* 0xfffffff805057812 */ /* 0x000fe200078ec0ff */
[----:B------:R-:W-:Y:S01]  /*1840*/  USHF.L.U32 UR42, UR42, 0x3, URZ ;  /* 0x000000032a2a7899 */ /* 0x000fe2000800063f */
[----:B------:R-:W-:Y:S02]  /*1850*/  LOP3.LUT R72, R16, 0x1, RZ, 0xfc, !PT ;  /* 0x0000000110487812 */ /* 0x000fe400078efcff */
[----:B------:R-:W-:Y:S01]  /*1860*/  SEL R73, RZ, 0x1, P0 ;  /* 0x00000001ff497807 */ /* 0x000fe20000000000 */
[----:B------:R-:W-:Y:S01]  /*1870*/  IMAD.IADD R60, R60, 0x1, -R5 ;  /* 0x000000013c3c7824 */ /* 0x000fe200078e0a05 */
[----:B-1----:R-:W-:Y:S01]  /*1880*/  ULEA UR41, UR4, UR41, 0x18 ;  /* 0x0000002904297291 */ /* 0x002fe2000f8ec03f */
[----:B------:R-:W-:Y:S01]  /*1890*/  SHF.R.S32.HI R5, RZ, 0x5, R0 ;  /* 0x00000005ff057819 */ /* 0x000fe20000011400 */
[----:B------:R-:W-:-:S02]  /*18a0*/  IMAD.U32 R63, RZ, RZ, UR42 ;  /* 0x0000002aff3f7e24 */ /* 0x000fc4000f8e00ff */
[----:B------:R-:W-:Y:S01]  /*18b0*/  UIADD3 UR47, UR41, 0x1d0, URZ ;  /* 0x000001d0292f7890 */ /* 0x000fe2000fffe03f */
[--C-:B------:R-:W-:Y:S01]  /*18c0*/  SHF.R.S32.HI R61, RZ, 0x1f, R60.reuse ;  /* 0x0000001fff3d7819 */ /* 0x100fe2000001143c */
[----:B------:R-:W-:Y:S01]  /*18d0*/  UIADD3 UR4, UR41, 0x1c300, URZ ;  /* 0x0001c30029047890 */ /* 0x000fe2000fffe03f */
[--C-:B------:R-:W-:Y:S01]  /*18e0*/  IMAD R66, R5, -0x10, -R60.reuse ;  /* 0xfffffff005427824 */ /* 0x100fe200078e0a3c */
[----:B------:R-:W-:Y:S01]  /*18f0*/  UIADD3 UR5, UR41, 0x300, URZ ;  /* 0x0000030029057890 */ /* 0x000fe2000fffe03f */
[----:B------:R-:W-:Y:S01]  /*1900*/  LOP3.LUT R65, R63, 0x8, RZ, 0xc0, !PT ;  /* 0x000000083f417812 */ /* 0x000fe200078ec0ff */
[----:B------:R-:W-:Y:S01]  /*1910*/  USHF.R.U32.HI UR4, URZ, 0x4, UR4 ;  /* 0x000000043f047899 */ /* 0x000fe20008011604 */
[----:B------:R-:W-:Y:S01]  /*1920*/  IMAD.U32 R62, RZ, RZ, UR47 ;  /* 0x0000002fff3e7e24 */ /* 0x000fe2000f8e00ff */
[----:B------:R-:W-:Y:S01]  /*1930*/  USHF.R.U32.HI UR5, URZ, 0x4, UR5 ;  /* 0x000000043f057899 */ /* 0x000fe20008011605 */
[----:B------:R-:W-:Y:S01]  /*1940*/  IMAD.WIDE R60, R5, 0x10, R60 ;  /* 0x00000010053c7825 */ /* 0x000fe200078e023c */
[----:B------:R-:W-:Y:S01]  /*1950*/  ULOP3.LUT UR4, UR4, 0x3fff, URZ, 0xc0, !UPT ;  /* 0x00003fff04047892 */ /* 0x000fe2000f8ec03f */
[----:B------:R-:W-:Y:S01]  /*1960*/  LOP3.LUT R63, R63, 0x8, RZ, 0xc, !PT ;  /* 0x000000083f3f7812 */ /* 0x000fe200078e0cff */
[----:B------:R-:W-:Y:S01]  /*1970*/  ULOP3.LUT UR5, UR5, 0x3fff, URZ, 0xc0, !UPT ;  /* 0x00003fff05057892 */ /* 0x000fe2000f8ec03f */
[----:B------:R-:W-:Y:S01]  /*1980*/  VIADD R64, R62, UR42 ;  /* 0x0000002a3e407c36 */ /* 0x000fe20008000000 */
[----:B------:R-:W-:Y:S01]  /*1990*/  LOP3.LUT R65, R65, 0x18, RZ, 0x3c, !PT ;  /* 0x0000001841417812 */ /* 0x000fe200078e3cff */
[----:B------:R-:W-:Y:S01]  /*19a0*/  VIADD R66, R66, UR6 ;  /* 0x0000000642427c36 */ /* 0x000fe20008000000 */
[----:B------:R-:W-:-:S02]  /*19b0*/  ULOP3.LUT UR44, UR4, 0x10000, URZ, 0xfc, !UPT ;  /* 0x00010000042c7892 */ /* 0x000fc4000f8efc3f */
[----:B------:R-:W-:-:S12]  /*19c0*/  ULOP3.LUT UR45, UR5, 0x10000, URZ, 0xfc, !UPT ;  /* 0x00010000052d7892 */ /* 0x000fd8000f8efc3f */
.L_x_103:
[----:B------:R-:W-:Y:S01]  /*19d0*/  SHF.L.U32 R3, R73, 0x1f, RZ ;  /* 0x0000001f49037819 */ /* 0x000fe200000006ff */
[----:B------:R-:W-:Y:S02]  /*19e0*/  ULDC UR4, c[0x0][0x28c] ;  /* 0x0000a30000047ab9 */ /* 0x000fe40000000800 */
[----:B------:R-:W-:Y:S01]  /*19f0*/  ISETP.LT.AND P1, PT, RZ, UR4, PT ;  /* 0x00000004ff007c0c */ /* 0x000fe2000bf21270 */
[----:B-1----:R-:W1:Y:S02]  /*1a00*/  SYNCS.PHASECHK.TRANS64.TRYWAIT P0, [R62+UR42], R3 ;  /* 0x000000033e0075a7 */ /* 0x002e64000800016a */
[----:B-1-34-:R-:W-:Y:S10]  /*1a10*/  @!P0 BRA `(.L_x_20) ;  /* 0x0000005000188947 */ /* 0x01aff40003800000 */
.L_x_149:
[----:B------:R-:W-:Y:S05]  /*1a20*/  @P1 BRA `(.L_x_21) ;  /* 0x0000000000401947 */ /* 0x000fea0003800000 */
[----:B------:R-:W-:Y:S01]  /*1a30*/  MOV R0, 0x0 ;  /* 0x0000000000007802 */ /* 0x000fe20000000f00 */
[----:B------:R-:W-:Y:S01]  /*1a40*/  ULDC.64 UR4, c[0x4][0x68] ;  /* 0x01001a0000047ab9 */ /* 0x000fe20000000a00 */
[----:B------:R-:W-:Y:S01]  /*1a50*/  ULDC.64 UR6, c[0x4][0x8] ;  /* 0x0100020000067ab9 */ /* 0x000fe20000000a00 */
[----:B------:R-:W-:Y:S01]  /*1a60*/  IMAD.U32 R4, RZ, RZ, UR4 ;  /* 0x00000004ff047e24 */ /* 0x000fe2000f8e00ff */
[----:B------:R2:W3:Y:S01]  /*1a70*/  LDC.64 R14, c[0x4][R0] ;  /* 0x01000000000e7b82 */ /* 0x0004e20000000a00 */
[----:B------:R-:W-:Y:S01]  /*1a80*/  IMAD.U32 R5, RZ, RZ, UR5 ;  /* 0x00000005ff057e24 */ /* 0x000fe2000f8e00ff */
[----:B------:R-:W-:Y:S01]  /*1a90*/  ULDC.64 UR4, c[0x4][0x70] ;  /* 0x01001c0000047ab9 */ /* 0x000fe20000000a00 */
[----:B------:R-:W-:Y:S02]  /*1aa0*/  IMAD.U32 R10, RZ, RZ, UR6 ;  /* 0x00000006ff0a7e24 */ /* 0x000fe4000f8e00ff */
[----:B------:R-:W-:Y:S02]  /*1ab0*/  IMAD.U32 R6, RZ, RZ, UR4 ;  /* 0x00000004ff067e24 */ /* 0x000fe4000f8e00ff */
[----:B------:R-:W-:-:S02]  /*1ac0*/  IMAD.U32 R7, RZ, RZ, UR5 ;  /* 0x00000005ff077e24 */ /* 0x000fc4000f8e00ff */
[----:B------:R-:W-:Y:S02]  /*1ad0*/  IMAD.U32 R11, RZ, RZ, UR7 ;  /* 0x00000007ff0b7e24 */ /* 0x000fe4000f8e00ff */
[----:B------:R-:W-:Y:S02]  /*1ae0*/  IMAD.MOV.U32 R8, RZ, RZ, 0x1e1 ;  /* 0x000001e1ff087424 */ /* 0x000fe400078e00ff */
[----:B0-----:R-:W-:Y:S02]  /*1af0*/  IMAD.MOV.U32 R12, RZ, RZ, 0x1 ;  /* 0x00000001ff0c7424 */ /* 0x001fe400078e00ff */
[----:B--2---:R-:W-:-:S07]  /*1b00*/  IMAD.MOV.U32 R13, RZ, RZ, RZ ;  /* 0x000000ffff0d7224 */ /* 0x004fce00078e00ff */
[----:B------:R-:W-:-:S07]  /*1b10*/  LEPC R20, `(.L_x_21) ;  /* 0x000000001014794e */ /* 0x000fce0000000000 */
[----:B-1-3-5:R-:W-:Y:S05]  /*1b20*/  CALL.ABS.NOINC R14 ;  /* 0x000000000e007343 */ /* 0x02afea0003c00000 */
.L_x_21:
[----:B------:R-:W-:-:S13]  /*1b30*/  ISETP.NE.AND P0, PT, R72, 0x3, PT ;  /* 0x000000034800780c */ /* 0x000fda0003f05270 */
[----:B------:R-:W-:Y:S05]  /*1b40*/  @!P0 BRA `(.L_x_22) ;  /* 0x0000000000048947 */ /* 0x000fea0003800000 */
[----:B------:R-:W-:Y:S01]  /*1b50*/  BPT.TRAP 0x1 ;  /* 0x000000040000795c */ /* 0x000fe20000300000 */
.L_x_22:
[----:B-1----:R-:W-:Y:S02]  /*1b60*/  IMAD.U32 R3, RZ, RZ, UR39 ;  /* 0x00000027ff037e24 */ /* 0x002fe4000f8e00ff */
[----:B------:R-:W-:-:S03]  /*1b70*/  IMAD.U32 R0, RZ, RZ, UR38 ;  /* 0x00000026ff007e24 */ /* 0x000fc6000f8e00ff */
[----:B------:R-:W-:Y:S02]  /*1b80*/  LEA R3, R3, UR41, 0x3 ;  /* 0x0000002903037c11 */ /* 0x000fe4000f8e18ff */
[----:B------:R-:W-:-:S04]  /*1b90*/  SHF.L.U32 R0, R0, 0x1f, RZ ;  /* 0x0000001f00007819 */ /* 0x000fc800000006ff */
[----:B------:R1:W2:Y:S01]  /*1ba0*/  SYNCS.PHASECHK.TRANS64.TRYWAIT P1, [R3+URZ], R0 ;  /* 0x00000000030075a7 */ /* 0x0002a2000802017f */
[----:B------:R-:W-:Y:S05]  /*1bb0*/  @!P0 BRA `(.L_x_23) ;  /* 0x0000000000048947 */ /* 0x000fea0003800000 */
[----:B------:R-:W-:Y:S01]  /*1bc0*/  BPT.TRAP 0x1 ;  /* 0x000000040000795c */ /* 0x000fe20000300000 */
.L_x_23:
[----:B--2---:R-:W-:Y:S05]  /*1bd0*/  @P1 BRA `(.L_x_24) ;  /* 0x0000000000081947 */ /* 0x004fea0003800000 */
[----:B------:R-:W2:Y:S02]  /*1be0*/  SYNCS.PHASECHK.TRANS64.TRYWAIT P1, [R3+URZ], R0 ;  /* 0x00000000030075a7 */ /* 0x000ea4000802017f */
[----:B--2---:R-:W-:Y:S05]  /*1bf0*/  @!P1 BRA `(.L_x_25) ;  /* 0x0000004c00b49947 */ /* 0x004fea0003800000 */
.L_x_24:
[----:B------:R-:W-:Y:S05]  /*1c00*/  WARPSYNC.ALL ;  /* 0x0000000000007948 */ /* 0x000fea0003800000 */
[----:B------:R-:W-:Y:S01]  /*1c10*/  ULEA UR4, UR39, UR45, 0x8 ;  /* 0x0000002d27047291 */ /* 0x000fe2000f8e403f */
[----:B------:R-:W-:Y:S01]  /*1c20*/  WARPGROUP.ARRIVE ;  /* 0x00000000000079c5 */ /* 0x000fe20000000000 */
[----:B------:R-:W-:Y:S01]  /*1c30*/  ULEA UR6, UR39, UR44, 0x8 ;  /* 0x0000002c27067291 */ /* 0x000fe2000f8e403f */
[----:B-12---:R-:W-:Y:S01]  /*1c40*/  IMAD.U32 R0, RZ, RZ, UR43 ;  /* 0x0000002bff007e24 */ /* 0x006fe2000f8e00ff */
[----:B------:R-:W-:Y:S01]  /*1c50*/  UMOV UR5, 0x80000020 ;  /* 0x8000002000057882 */ /* 0x000fe20000000000 */
[----:B------:R-:W-:-:S03]  /*1c60*/  UMOV UR7, 0x80000020 ;  /* 0x8000002000077882 */ /* 0x000fc60000000000 */
[----:B------:R-:W-:-:S03]  /*1c70*/  ISETP.GE.AND P1, PT, R0, 0x1, PT ;  /* 0x000000010000780c */ /* 0x000fc60003f26270 */
[----:B------:R-:W-:Y:S01]  /*1c80*/  HGMMA.64x64x16.F32.BF16 R24, gdesc[UR4], RZ, !UPT, gsb0 ;  /* 0x00e00000041879f0 */ /* 0x000fe2000c0018ff */
[----:B------:R-:W-:Y:S02]  /*1c90*/  UIADD3 UR4, UR4, 0x2, URZ ;  /* 0x0000000204047890 */ /* 0x000fe4000fffe03f */
[----:B------:R-:W-:Y:S01]  /*1ca0*/  UIADD3 UR6, UR6, 0x2, URZ ;  /* 0x0000000206067890 */ /* 0x000fe2000fffe03f */
[----:B------:R-:W-:Y:S01]  /*1cb0*/  UMOV UR5, 0x80000020 ;  /* 0x8000002000057882 */ /* 0x000fe20000000000 */
[----:B------:R-:W-:Y:S01]  /*1cc0*/  UMOV UR7, 0x80000020 ;  /* 0x8000002000077882 */ /* 0x000fe20000000000 */
[----:B------:R-:W-:Y:S02]  /*1cd0*/  WARPGROUP.DEPBAR.LE gsb0, 0x0 ;  /* 0x00008000000079c5 */ /* 0x000fe40000010000 */
[----:B------:R-:W-:-:S06]  /*1ce0*/  WARPGROUP.ARRIVE ;  /* 0x00000000000079c5 */ /* 0x000fcc0000000000 */
[----:B------:R-:W-:Y:S03]  /*1cf0*/  HGMMA.64x64x16.F32.BF16 R24, gdesc[UR4], R24, gsb0 ;  /* 0x00e00000041879f0 */ /* 0x000fe60008001818 */
[----:B------:R-:W-:Y:S02]  /*1d00*/  WARPGROUP.DEPBAR.LE gsb0, 0x0 ;  /* 0x00008000000079c5 */ /* 0x000fe40000010000 */
[----:B------:R-:W-:Y:S05]  /*1d10*/  @!P1 BRA `(.L_x_26) ;  /* 0x0000000000d49947 */ /* 0x000fea0003800000 */
[----:B------:R-:W-:Y:S01]  /*1d20*/  UIADD3 UR4, UR39, 0x1, URZ ;  /* 0x0000000127047890 */ /* 0x000fe2000fffe03f */
[----:B------:R-:W-:Y:S02]  /*1d30*/  IMAD.U32 R0, RZ, RZ, UR43 ;  /* 0x0000002bff007e24 */ /* 0x000fe4000f8e00ff */
[----:B------:R-:W-:Y:S01]  /*1d40*/  IMAD.U32 R3, RZ, RZ, UR39 ;  /* 0x00000027ff037e24 */ /* 0x000fe2000f8e00ff */
[----:B------:R-:W-:-:S04]  /*1d50*/  UISETP.NE.AND UP0, UPT, UR4, 0x1c, UPT ;  /* 0x0000001c0400788c */ /* 0x000fc8000bf05270 */
[----:B------:R-:W-:Y:S02]  /*1d60*/  USEL UR5, URZ, 0x1, UP0 ;  /* 0x000000013f057887 */ /* 0x000fe40008000000 */
[----:B------:R-:W-:Y:S02]  /*1d70*/  USEL UR8, UR4, URZ, UP0 ;  /* 0x0000003f04087287 */ /* 0x000fe40008000000 */
[----:B------:R-:W-:-:S06]  /*1d80*/  ULOP3.LUT UR5, UR38, UR5, URZ, 0x3c, !UPT ;  /* 0x0000000526057292 */ /* 0x000fcc000f8e3c3f */
[----:B------:R-:W-:-:S07]  /*1d90*/  IMAD.U32 R6, RZ, RZ, UR5 ;  /* 0x00000005ff067e24 */ /* 0x000fce000f8e00ff */
.L_x_33:
[----:B------:R-:W-:Y:S05]  /*1da0*/  @!P0 BRA `(.L_x_27) ;  /* 0x0000000000048947 */ /* 0x000fea0003800000 */
[----:B------:R-:W-:Y:S01]  /*1db0*/  BPT.TRAP 0x1 ;  /* 0x000000040000795c */ /* 0x000fe20000300000 */
.L_x_27:
[----:B------:R-:W-:Y:S01]  /*1dc0*/  ULEA UR4, UR8, UR41, 0x3 ;  /* 0x0000002908047291 */ /* 0x000fe2000f8e183f */
[----:B------:R-:W-:-:S08]  /*1dd0*/  SHF.L.U32 R4, R6, 0x1f, RZ ;  /* 0x0000001f06047819 */ /* 0x000fd000000006ff */
[----:B------:R1:W2:Y:S01]  /*1de0*/  SYNCS.PHASECHK.TRANS64.TRYWAIT P1, [UR4], R4 ;  /* 0x00000004ff0075a7 */ /* 0x0002a20008020144 */
[----:B------:R-:W-:Y:S05]  /*1df0*/  @!P0 BRA `(.L_x_28) ;  /* 0x0000000000048947 */ /* 0x000fea0003800000 */
[----:B------:R-:W-:Y:S01]  /*1e00*/  BPT.TRAP 0x1 ;  /* 0x000000040000795c */ /* 0x000fe20000300000 */
.L_x_28:
[----:B--2---:R-:W-:Y:S05]  /*1e10*/  @P1 BRA `(.L_x_29) ;  /* 0x0000000000081947 */ /* 0x004fea0003800000 */
[----:B------:R-:W2:Y:S02]  /*1e20*/  SYNCS.PHASECHK.TRANS64.TRYWAIT P1, [UR4], R4 ;  /* 0x00000004ff0075a7 */ /* 0x000ea40008020144 */
[----:B--2---:R-:W-:Y:S05]  /*1e30*/  @!P1 BRA `(.L_x_30) ;  /* 0x0000004c00389947 */ /* 0x004fea0003800000 */
.L_x_29:
[----:B------:R-:W-:Y:S01]  /*1e40*/  ULEA UR4, UR8, UR45, 0x8 ;  /* 0x0000002d08047291 */ /* 0x000fe2000f8e403f */
[----:B------:R-:W-:Y:S01]  /*1e50*/  WARPGROUP.ARRIVE ;  /* 0x00000000000079c5 */ /* 0x000fe20000000000 */
[----:B------:R-:W-:Y:S01]  /*1e60*/  ULEA UR6, UR8, UR44, 0x8 ;  /* 0x0000002c08067291 */ /* 0x000fe2000f8e403f */
[----:B------:R-:W-:Y:S01]  /*1e70*/  UMOV UR5, 0x80000020 ;  /* 0x8000002000057882 */ /* 0x000fe20000000000 */
[----:B------:R-:W-:-:S07]  /*1e80*/  UMOV UR7, 0x80000020 ;  /* 0x8000002000077882 */ /* 0x000fce0000000000 */
[----:B------:R-:W-:Y:S01]  /*1e90*/  HGMMA.64x64x16.F32.BF16 R24, gdesc[UR4], R24, gsb0 ;  /* 0x00e00000041879f0 */ /* 0x000fe20008001818 */
        /* <DEDUP_REMOVED lines=9> */
[----:B------:R-:W-:Y:S01]  /*1f30*/  BPT.TRAP 0x1 ;  /* 0x000000040000795c */ /* 0x000fe20000300000 */
.L_x_31:
[----:B------:R-:W-:-:S13]  /*1f40*/  ISETP.NE.AND P1, PT, R67, RZ, PT ;  /* 0x000000ff4300720c */ /* 0x000fda0003f25270 */
[----:B-12---:R-:W-:-:S05]  /*1f50*/  @P1 LEA R4, R3, UR41, 0x3 ;  /* 0x0000002903041c11 */ /* 0x006fca000f8e18ff */
[----:B------:R-:W-:-:S05]  /*1f60*/  @P1 VIADD R5, R4, 0xe0 ;  /* 0x000000e004051836 */ /* 0x000fca0000000000 */
[----:B------:R-:W-:-:S04]  /*1f70*/  @P1 PRMT R5, R56, 0x654, R5 ;  /* 0x0000065438051816 */ /* 0x000fc80000000005 */
[----:B------:R1:W-:Y:S01]  /*1f80*/  @P1 SYNCS.ARRIVE.TRANS64.RED.A1T0 RZ, [R5+URZ], RZ ;  /* 0x000000ff05ff19a7 */ /* 0x0003e2000810043f */
[----:B------:R-:W-:-:S13]  /*1f90*/  ISETP.GT.U32.AND P1, PT, R16, 0x1, PT ;  /* 0x000000011000780c */ /* 0x000fda0003f24070 */
[----:B-1----:R-:W-:Y:S05]  /*1fa0*/  @P1 BRA `(.L_x_32) ;  /* 0x0000000000041947 */ /* 0x002fea0003800000 */
[----:B------:R-:W-:Y:S01]  /*1fb0*/  BPT.TRAP 0x1 ;  /* 0x000000040000795c */ /* 0x000fe20000300000 */
.L_x_32:
[----:B------:R-:W-:Y:S01]  /*1fc0*/  UIADD3 UR8, UR8, 0x1, URZ ;  /* 0x0000000108087890 */ /* 0x000fe2000fffe03f */
[C---:B------:R-:W-:Y:S01]  /*1fd0*/  ISETP.GT.AND P2, PT, R0.reuse, 0x1, PT ;  /* 0x000000010000780c */ /* 0x040fe20003f44270 */
[----:B------:R-:W-:Y:S02]  /*1fe0*/  VIADD R3, R3, 0x1 ;  /* 0x0000000103037836 */ /* 0x000fe40000000000 */
[----:B------:R-:W-:Y:S01]  /*1ff0*/  UISETP.NE.AND UP0, UPT, UR8, 0x1c, UPT ;  /* 0x0000001c0800788c */ /* 0x000fe2000bf05270 */
[----:B------:R-:W-:Y:S02]  /*2000*/  VIADD R0, R0, 0xffffffff ;  /* 0xffffffff00007836 */ /* 0x000fe40000000000 */
[C---:B------:R-:W-:Y:S01]  /*2010*/  ISETP.NE.AND P1, PT, R3.reuse, 0x1c, PT ;  /* 0x0000001c0300780c */ /* 0x040fe20003f25270 */
[----:B------:R-:W-:Y:S02]  /*2020*/  USEL UR4, URZ, 0x1, UP0 ;  /* 0x000000013f047887 */ /* 0x000fe40008000000 */
[----:B------:R-:W-:Y:S01]  /*2030*/  USEL UR8, UR8, URZ, UP0 ;  /* 0x0000003f08087287 */ /* 0x000fe20008000000 */
[----:B------:R-:W-:-:S03]  /*2040*/  SEL R3, R3, RZ, P1 ;  /* 0x000000ff03037207 */ /* 0x000fc60000800000 */
[----:B------:R-:W-:Y:S01]  /*2050*/  LOP3.LUT R6, R6, UR4, RZ, 0x3c, !PT ;  /* 0x0000000406067c12 */ /* 0x000fe2000f8e3cff */
[----:B------:R-:W-:Y:S07]  /*2060*/  @P2 BRA `(.L_x_33) ;  /* 0xfffffffc004c2947 */ /* 0x000fee000383ffff */
.L_x_26:
[----:B------:R-:W1:Y:S01]  /*2070*/  LDC R0, c[0x0][0x28c] ;  /* 0x0000a300ff007b82 */ /* 0x000e620000000800 */
[----:B------:R2:W-:Y:S01]  /*2080*/  SYNCS.ARRIVE.TRANS64.A1T0 RZ, [R63+UR47], RZ ;  /* 0x000000ff3fff79a7 */ /* 0x0005e2000810002f */
[----:B-1----:R-:W-:-:S13]  /*2090*/  ISETP.GE.AND P1, PT, R0, 0x1, PT ;  /* 0x000000010000780c */ /* 0x002fda0003f26270 */
[----:B--2---:R-:W-:Y:S05]  /*20a0*/  @!P1 BRA `(.L_x_34) ;  /* 0x0000000000449947 */ /* 0x004fea0003800000 */
[----:B------:R-:W-:Y:S05]  /*20b0*/  @!P0 BRA `(.L_x_35) ;  /* 0x0000000000048947 */ /* 0x000fea0003800000 */
[----:B------:R-:W-:Y:S01]  /*20c0*/  BPT.TRAP 0x1 ;  /* 0x000000040000795c */ /* 0x000fe20000300000 */
.L_x_35:
[----:B------:R-:W-:-:S13]  /*20d0*/  ISETP.NE.AND P0, PT, R67, RZ, PT ;  /* 0x000000ff4300720c */ /* 0x000fda0003f05270 */
[----:B------:R-:W-:-:S05]  /*20e0*/  VOTEU.ANY UP0, P0 ;  /* 0x00000000003f7886 */ /* 0x000fca0000000100 */
[----:B------:R-:W-:-:S06]  /*20f0*/  @UP0 UIADD3 UR4, UR43, UR39, URZ ;  /* 0x000000272b040290 */ /* 0x000fcc000fffe03f */
[----:B------:R-:W-:Y:S02]  /*2100*/  IMAD.U32 R4, RZ, RZ, UR4 ;  /* 0x00000004ff047e24 */ /* 0x000fe4000f8e00ff */
[----:B------:R-:W-:-:S03]  /*2110*/  IMAD.U32 R3, RZ, RZ, UR4 ;  /* 0x00000004ff037e24 */ /* 0x000fc6000f8e00ff */
[----:B------:R-:W-:-:S05]  /*2120*/  @P0 SHF.R.U32.HI R4, RZ, 0x2, R4 ;  /* 0x00000002ff040819 */ /* 0x000fca0000011604 */
[----:B------:R-:W-:-:S04]  /*2130*/  @P0 IMAD.WIDE.U32 R4, R4, 0x24924925, RZ ;  /* 0x2492492504040825 */ /* 0x000fc800078e00ff */
[----:B------:R-:W-:-:S05]  /*2140*/  @P0 IMAD R4, R5, -0x1c, R3 ;  /* 0xffffffe405040824 */ /* 0x000fca00078e0203 */
[----:B------:R-:W-:-:S05]  /*2150*/  @P0 LEA R4, R4, UR41, 0x3 ;  /* 0x0000002904040c11 */ /* 0x000fca000f8e18ff */
[----:B------:R-:W-:-:S05]  /*2160*/  @P0 VIADD R3, R4, 0xe0 ;  /* 0x000000e004030836 */ /* 0x000fca0000000000 */
[----:B------:R-:W-:-:S04]  /*2170*/  @P0 PRMT R3, R56, 0x654, R3 ;  /* 0x0000065438030816 */ /* 0x000fc80000000003 */
[----:B------:R1:W-:Y:S01]  /*2180*/  @P0 SYNCS.ARRIVE.TRANS64.RED.A1T0 RZ, [R3+URZ], RZ ;  /* 0x000000ff03ff09a7 */ /* 0x0003e2000810043f */
[----:B------:R-:W-:-:S13]  /*2190*/  ISETP.GT.U32.AND P0, PT, R16, 0x1, PT ;  /* 0x000000011000780c */ /* 0x000fda0003f04070 */
[----:B-1----:R-:W-:Y:S05]  /*21a0*/  @P0 BRA `(.L_x_34) ;  /* 0x0000000000040947 */ /* 0x002fea0003800000 */
[----:B------:R-:W-:Y:S01]  /*21b0*/  BPT.TRAP 0x1 ;  /* 0x000000040000795c */ /* 0x000fe20000300000 */
.L_x_34:
[----:B------:R-:W-:Y:S01]  /*21c0*/  SHF.L.U32 R3, R73, 0x1f, RZ ;  /* 0x0000001f49037819 */ /* 0x000fe200000006ff */
[----:B------:R-:W-:Y:S01]  /*21d0*/  UIADD3 UR39, UR46, UR39, URZ ;  /* 0x000000272e277290 */ /* 0x000fe2000fffe03f */
[----:B------:R-:W1:Y:S01]  /*21e0*/  LDC R0, c[0x0][0x288] ;  /* 0x0000a200ff007b82 */ /* 0x000e620000000800 */
[----:B------:R-:W-:Y:S01]  /*21f0*/  UISETP.GE.U32.AND UP1, UPT, UR46, 0x1c, UPT ;  /* 0x0000001c2e00788c */ /* 0x000fe2000bf26070 */
[----:B------:R-:W-:Y:S01]  /*2200*/  IMAD.SHL.U32 R8, R59, 0x2, RZ ;  /* 0x000000023b087824 */ /* 0x000fe200078e00ff */
[----:B------:R-:W-:Y:S02]  /*2210*/  UISETP.GT.U32.AND UP0, UPT, UR39, 0x1b, UPT ;  /* 0x0000001b2700788c */ /* 0x000fe4000bf04070 */
[----:B------:R-:W-:Y:S02]  /*2220*/  USHF.R.U32.HI UR4, URZ, 0x2, UR39 ;  /* 0x000000023f047899 */ /* 0x000fe40008011627 */
[----:B------:R-:W-:Y:S01]  /*2230*/  UISETP.LT.U32.AND UP0, UPT, UR46, 0x1c, UP0 ;  /* 0x0000001c2e00788c */ /* 0x000fe20008701070 */
[----:B------:R-:W2:Y:S01]  /*2240*/  SYNCS.PHASECHK.TRANS64.TRYWAIT P0, [R62+UR42+0x10], R3 ;  /* 0x000010033e0075a7 */ /* 0x000ea2000800016a */
[----:B------:R-:W-:Y:S01]  /*2250*/  UIMAD.WIDE.U32 UR4, UR4, 0x24924925, URZ ;  /* 0x24924925040478a5 */ /* 0x000fe2000f8e003f */
[----:B------:R-:W-:Y:S01]  /*2260*/  SHF.R.S32.HI R9, RZ, 0x1f, R8 ;  /* 0x0000001fff097819 */ /* 0x000fe20000011408 */
[----:B------:R-:W-:-:S02]  /*2270*/  USEL UR6, URZ, 0x1, !UP0 ;  /* 0x000000013f067887 */ /* 0x000fc4000c000000 */
[----:B------:R-:W-:Y:S02]  /*2280*/  UIMAD UR39, UR5, -0x1c, UR39 ;  /* 0xffffffe4052778a4 */ /* 0x000fe4000f8e0227 */
[----:B------:R-:W-:-:S04]  /*2290*/  ULOP3.LUT UR38, UR38, UR6, URZ, 0x3c, !UPT ;  /* 0x0000000626267292 */ /* 0x000fc8000f8e3c3f */
[----:B------:R-:W-:Y:S01]  /*22a0*/  @UP1 ULOP3.LUT UR38, UR38, 0x1, UR5, 0x78, !UPT ;  /* 0x0000000126261892 */ /* 0x000fe2000f8e7805 */
[----:B-12---:R-:W-:Y:S11]  /*22b0*/  @!P0 BRA `(.L_x_36) ;  /* 0x0000004800308947 */ /* 0x006ff60003800000 */
.L_x_150:
[----:B------:R-:W-:Y:S01]  /*22c0*/  IMAD.SHL.U32 R7, R19, 0x40, RZ ;  /* 0x0000004013077824 */ /* 0x000fe200078e00ff */
[----:B------:R-:W-:Y:S01]  /*22d0*/  ULDC UR6, c[0x0][0x284] ;  /* 0x0000a10000067ab9 */ /* 0x000fe20000000800 */
[----:B------:R-:W-:Y:S01]  /*22e0*/  IMAD.SHL.U32 R14, R22, 0x40, RZ ;  /* 0x00000040160e7824 */ /* 0x000fe200078e00ff */
[----:B------:R-:W-:Y:S01]  /*22f0*/  SHF.R.S32.HI R11, RZ, 0x1f, R2 ;  /* 0x0000001fff0b7819 */ /* 0x000fe20000011402 */
[----:B------:R-:W-:Y:S01]  /*2300*/  ULDC.64 UR4, c[0x0][0x5d0] ;  /* 0x0001740000047ab9 */ /* 0x000fe20000000a00 */
[----:B------:R-:W-:Y:S01]  /*2310*/  ISETP.GE.AND P0, PT, R7, UR6, PT ;  /* 0x0000000607007c0c */ /* 0x000fe2000bf06270 */
[----:B------:R-:W-:Y:S01]  /*2320*/  IMAD.WIDE.U32 R4, R2, UR4, R8 ;  /* 0x0000000402047c25 */ /* 0x000fe2000f8e0008 */
[----:B------:R-:W-:Y:S02]  /*2330*/  SHF.R.S32.HI R15, RZ, 0x1f, R14 ;  /* 0x0000001fff0f7819 */ /* 0x000fe4000001140e */
[C---:B------:R-:W-:Y:S01]  /*2340*/  ISETP.GE.OR P0, PT, R14.reuse, R0, P0 ;  /* 0x000000000e00720c */ /* 0x040fe20000706670 */
[----:B-1----:R-:W-:Y:S01]  /*2350*/  IMAD R3, R11, UR4, RZ ;  /* 0x000000040b037c24 */ /* 0x002fe2000f8e02ff */
[----:B------:R-:W-:-:S03]  /*2360*/  IADD3 R4, P1, R14, R4, RZ ;  /* 0x000000040e047210 */ /* 0x000fc60007f3e0ff */
[----:B------:R-:W-:-:S05]  /*2370*/  IMAD R3, R2, UR5, R3 ;  /* 0x0000000502037c24 */ /* 0x000fca000f8e0203 */
[----:B------:R-:W-:-:S03]  /*2380*/  IADD3.X R5, R15, R5, R3, P1, !PT ;  /* 0x000000050f057210 */ /* 0x000fc60000ffe403 */
[----:B------:R-:W-:Y:S05]  /*2390*/  @P0 BRA `(.L_x_37) ;  /* 0x0000002000940947 */ /* 0x000fea0003800000 */
[----:B------:R-:W1:Y:S01]  /*23a0*/  LDC.64 R76, c[0x0][0x5c8] ;  /* 0x00017200ff4c7b82 */ /* 0x000e620000000a00 */
[----:B-----5:R-:W-:Y:S01]  /*23b0*/  FSETP.NEU.AND P1, PT, R58, RZ, PT ;  /* 0x000000ff3a00720b */ /* 0x020fe20003f2d000 */
[----:B------:R-:W-:Y:S01]  /*23c0*/  IMAD R3, R59, -0x2, R0 ;  /* 0xfffffffe3b037824 */ /* 0x000fe200078e0200 */
[----:B------:R-:W-:Y:S01]  /*23d0*/  BSSY B0, `(.L_x_37) ;  /* 0x0000221000007945 */ /* 0x000fe20003800000 */
[----:B------:R-:W-:-:S04]  /*23e0*/  IMAD.WIDE R68, R19, 0x40, R60 ;  /* 0x0000004013447825 */ /* 0x000fc800078e023c */
[----:B------:R-:W-:Y:S02]  /*23f0*/  IMAD.IADD R3, R3, 0x1, -R14 ;  /* 0x0000000103037824 */ /* 0x000fe400078e0a0e */
[----:B------:R-:W-:-:S03]  /*2400*/  IMAD.IADD R0, R66, 0x1, -R7 ;  /* 0x0000000142007824 */ /* 0x000fc600078e0a07 */
[----:B------:R-:W-:-:S04]  /*2410*/  ISETP.GT.AND P0, PT, R3, RZ, PT ;  /* 0x000000ff0300720c */ /* 0x000fc80003f04270 */
[----:B------:R-:W-:Y:S01]  /*2420*/  ISETP.GT.AND P3, PT, R0, RZ, P0 ;  /* 0x000000ff0000720c */ /* 0x000fe20000764270 */
[-C--:B-1----:R-:W-:Y:S02]  /*2430*/  IMAD R6, R69, R76.reuse, RZ ;  /* 0x0000004c45067224 */ /* 0x082fe400078e02ff */
[----:B------:R-:W-:-:S04]  /*2440*/  IMAD.WIDE.U32 R70, R68, R76, R4 ;  /* 0x0000004c44467225 */ /* 0x000fc800078e0004 */
[----:B------:R-:W-:-:S04]  /*2450*/  IMAD R5, R68, R77, R6 ;  /* 0x0000004d44057224 */ /* 0x000fc800078e0206 */
[----:B------:R-:W-:Y:S01]  /*2460*/  IMAD.IADD R83, R71, 0x1, R5 ;  /* 0x0000000147537824 */ /* 0x000fe200078e0205 */
[----:B------:R-:W-:Y:S06]  /*2470*/  @!P1 BRA `(.L_x_38) ;  /* 0x0000001400e09947 */ /* 0x000fec0003800000 */
[----:B------:R-:W1:Y:S01]  /*2480*/  LDC.64 R74, c[0x0][0x5b8] ;  /* 0x00016e00ff4a7b82 */ /* 0x000e620000000a00 */
[----:B------:R-:W-:-:S07]  /*2490*/  ULDC.64 UR4, c[0x0][0x5c0] ;  /* 0x0001700000047ab9 */ /* 0x000fce0000000a00 */
[----:B------:R-:W2:Y:S08]  /*24a0*/  LDC.64 R78, c[0x0][0x5b0] ;  /* 0x00016c00ff4e7b82 */ /* 0x000eb00000000a00 */
[----:B------:R-:W0:Y:S01]  /*24b0*/  LDC.64 R80, c[0x0][0x5a8] ;  /* 0x00016a00ff507b82 */ /* 0x000e220000000a00 */
[-C--:B-1----:R-:W-:Y:S02]  /*24c0*/  IMAD R6, R11, R74.reuse, RZ ;  /* 0x0000004a0b067224 */ /* 0x082fe400078e02ff */
[----:B------:R-:W-:-:S04]  /*24d0*/  IMAD.WIDE.U32 R4, R2, R74, R8 ;  /* 0x0000004a02047225 */ /* 0x000fc800078e0008 */
[----:B------:R-:W-:Y:S01]  /*24e0*/  IMAD R71, R2, R75, R6 ;  /* 0x0000004b02477224 */ /* 0x000fe200078e0206 */
[----:B------:R-:W-:Y:S01]  /*24f0*/  IADD3 R10, P1, R14, R4, RZ ;  /* 0x000000040e0a7210 */ /* 0x000fe20007f3e0ff */
[----:B--2---:R-:W-:-:S03]  /*2500*/  IMAD R4, R69, R78, RZ ;  /* 0x0000004e45047224 */ /* 0x004fc600078e02ff */
[----:B------:R-:W-:Y:S01]  /*2510*/  IADD3.X R11, R15, R5, R71, P1, !PT ;  /* 0x000000050f0b7210 */ /* 0x000fe20000ffe447 */
[C---:B------:R-:W-:Y:S02]  /*2520*/  IMAD R75, R68.reuse, R79, R4 ;  /* 0x0000004f444b7224 */ /* 0x040fe400078e0204 */
[----:B------:R-:W-:-:S04]  /*2530*/  IMAD.WIDE.U32 R4, R68, R78, R10 ;  /* 0x0000004e44047225 */ /* 0x000fc800078e000a */
[----:B------:R-:W-:Y:S01]  /*2540*/  IMAD.IADD R5, R5, 0x1, R75 ;  /* 0x0000000105057824 */ /* 0x000fe200078e024b */
[----:B0-----:R-:W-:-:S04]  /*2550*/  LEA R12, P1, R4, R80, 0x1 ;  /* 0x00000050040c7211 */ /* 0x001fc800078208ff */
[----:B------:R-:W-:-:S05]  /*2560*/  LEA.HI.X R13, R4, R81, R5, 0x1, P1 ;  /* 0x00000051040d7211 */ /* 0x000fca00008f0c05 */
[----:B------:R0:W2:Y:S01]  /*2570*/  @P3 LDG.E.LTC128B.U16 R19, desc[UR36][R12.64] ;  /* 0x000000240c133981 */ /* 0x0000a2000c1e1520 */
[----:B------:R-:W-:Y:S01]  /*2580*/  IMAD.WIDE.U32 R4, R68, R78, R14 ;  /* 0x0000004e44047225 */ /* 0x000fe200078e000e */
[----:B------:R-:W-:Y:S02]  /*2590*/  BSSY B1, `(.L_x_39) ;  /* 0x0000014000017945 */ /* 0x000fe40003800000 */
[----:B------:R-:W-:-:S04]  /*25a0*/  IADD3 R20, P1, R8, R4, RZ ;  /* 0x0000000408147210 */ /* 0x000fc80007f3e0ff */
[----:B------:R-:W-:Y:S01]  /*25b0*/  IADD3.X R21, R9, R75, R5, P1, !PT ;  /* 0x0000004b09157210 */ /* 0x000fe20000ffe405 */
[----:B0-----:R-:W-:Y:S01]  /*25c0*/  IMAD.SHL.U32 R12, R78, 0x8, RZ ;  /* 0x000000084e0c7824 */ /* 0x001fe200078e00ff */
[----:B------:R-:W-:Y:S02]  /*25d0*/  LEA R6, P1, R70, UR4, 0x1 ;  /* 0x0000000446067c11 */ /* 0x000fe4000f8208ff */
[----:B------:R-:W-:Y:S01]  /*25e0*/  SHF.L.U64.HI R13, R78, 0x3, R79 ;  /* 0x000000034e0d7819 */ /* 0x000fe2000001024f */
[----:B------:R-:W-:-:S04]  /*25f0*/  IMAD.WIDE.U32 R20, R2, R74, R20 ;  /* 0x0000004a02147225 */ /* 0x000fc800078e0014 */
[----:B------:R-:W-:Y:S01]  /*2600*/  IMAD.IADD R5, R71, 0x1, R21 ;  /* 0x0000000147057824 */ /* 0x000fe200078e0215 */
[----:B------:R-:W-:-:S04]  /*2610*/  LEA R4, P4, R20, R80, 0x1 ;  /* 0x0000005014047211 */ /* 0x000fc800078808ff */
[----:B------:R-:W-:Y:S01]  /*2620*/  LEA.HI.X R5, R20, R81, R5, 0x1, P4 ;  /* 0x0000005114057211 */ /* 0x000fe200020f0c05 */
[----:B--2---:R-:W-:-:S04]  /*2630*/  IMAD.U32 R7, R19, 0x10000, RZ ;  /* 0x0001000013077824 */ /* 0x004fc800078e00ff */
[----:B------:R-:W-:-:S04]  /*2640*/  FMUL R7, R7, R58 ;  /* 0x0000003a07077220 */ /* 0x000fc80000400000 */
[----:B------:R-:W-:Y:S01]  /*2650*/  FFMA R24, R24, R57, R7 ;  /* 0x0000003918187223 */ /* 0x000fe20000000007 */
[----:B------:R-:W-:Y:S02]  /*2660*/  LEA.HI.X R7, R70, UR5, R83, 0x1, P1 ;  /* 0x0000000546077c11 */ /* 0x000fe400088f0c53 */
[----:B------:R-:W-:Y:S02]  /*2670*/  ISETP.GT.AND P1, PT, R3, 0x1, PT ;  /* 0x000000010300780c */ /* 0x000fe40003f24270 */
[----:B------:R-:W-:Y:S02]  /*2680*/  F2FP.BF16.F32.PACK_AB R24, RZ, R24 ;  /* 0x00000018ff18723e */ /* 0x000fe400000010ff */
[----:B------:R-:W-:-:S03]  /*2690*/  ISETP.GT.AND P2, PT, R0, RZ, P1 ;  /* 0x000000ff0000720c */ /* 0x000fc60000f44270 */
[----:B------:R0:W-:Y:S10]  /*26a0*/  @P3 STG.E.U16 desc[UR36][R6.64], R24 ;  /* 0x0000001806003986 */ /* 0x0001f4000c101524 */
[----:B------:R-:W-:Y:S05]  /*26b0*/  @!P2 BRA `(.L_x_40) ;  /* 0x000000000004a947 */ /* 0x000fea0003800000 */
[----:B------:R1:W5:Y:S02]  /*26c0*/  LDG.E.LTC128B.U16 R19, desc[UR36][R4.64+0x2] ;  /* 0x0000022404137981 */ /* 0x000364000c1e1520 */
.L_x_40:
[----:B------:R-:W-:Y:S05]  /*26d0*/  BSYNC B1 ;  /* 0x0000000000017941 */ /* 0x000fea0003800000 */
.L_x_39:
[----:B------:R-:W-:Y:S01]  /*26e0*/  IMAD.WIDE.U32 R68, R68, R78, R12 ;  /* 0x0000004e44447225 */ /* 0x000fe200078e000c */
[----:B------:R-:W-:-:S03]  /*26f0*/  ISETP.GT.AND P0, PT, R0, 0x8, P0 ;  /* 0x000000080000780c */ /* 0x000fc60000704270 */
[----:B-----5:R-:W-:Y:S01]  /*2700*/  IMAD.U32 R21, R19, 0x10000, RZ ;  /* 0x0001000013157824 */ /* 0x020fe200078e00ff */
[----:B------:R-:W-:Y:S01]  /*2710*/  IADD3 R10, P3, R10, R68, RZ ;  /* 0x000000440a0a7210 */ /* 0x000fe20007f7e0ff */
[----:B------:R-:W-:Y:S02]  /*2720*/  IMAD.IADD R75, R75, 0x1, R69 ;  /* 0x000000014b4b7824 */ /* 0x000fe400078e0245 */
[----:B------:R-:W-:Y:S02]  /*2730*/  FMUL R12, R21, R58 ;  /* 0x0000003a150c7220 */ /* 0x000fe40000400000 */
[----:B------:R-:W-:Y:S02]  /*2740*/  IMAD.X R11, R75, 0x1, R11, P3 ;  /* 0x000000014b0b7824 */ /* 0x000fe400018e060b */
[----:B------:R-:W-:Y:S01]  /*2750*/  FFMA R25, R25, R57, R12 ;  /* 0x0000003919197223 */ /* 0x000fe2000000000c */
[----:B------:R-:W-:-:S04]  /*2760*/  LEA R12, P3, R10, R80, 0x1 ;  /* 0x000000500a0c7211 */ /* 0x000fc800078608ff */
[----:B------:R-:W-:Y:S02]  /*2770*/  F2FP.BF16.F32.PACK_AB R25, RZ, R25 ;  /* 0x00000019ff19723e */ /* 0x000fe400000010ff */
[----:B------:R-:W-:-:S03]  /*2780*/  LEA.HI.X R13, R10, R81, R11, 0x1, P3 ;  /* 0x000000510a0d7211 */ /* 0x000fc600018f0c0b */
[----:B------:R2:W-:Y:S04]  /*2790*/  @P2 STG.E.U16 desc[UR36][R6.64+0x2], R25 ;  /* 0x0000021906002986 */ /* 0x0005e8000c101524 */
[----:B------:R-:W3:Y:S01]  /*27a0*/  @P0 LDG.E.LTC128B.U16 R19, desc[UR36][R12.64] ;  /* 0x000000240c130981 */ /* 0x000ee2000c1e1520 */
[----:B------:R-:W-:Y:S01]  /*27b0*/  IADD3 R14, P2, P3, R8, R68, R14 ;  /* 0x00000044080e7210 */ /* 0x000fe20007b5e00e */
[----:B------:R-:W-:Y:S01]  /*27c0*/  BSSY B1, `(.L_x_41) ;  /* 0x0000011000017945 */ /* 0x000fe20003800000 */
[----:B------:R-:W-:Y:S02]  /*27d0*/  ISETP.GT.AND P1, PT, R0, 0x8, P1 ;  /* 0x000000080000780c */ /* 0x000fe40000f24270 */
[----:B------:R-:W-:Y:S02]  /*27e0*/  IADD3.X R15, R9, R75, R15, P2, P3 ;  /* 0x0000004b090f7210 */ /* 0x000fe400017e640f */
[----:B------:R-:W-:-:S02]  /*27f0*/  SHF.L.U64.HI R9, R76, 0x4, R77 ;  /* 0x000000044c097819 */ /* 0x000fc4000001024d */
[----:B------:R-:W-:Y:S01]  /*2800*/  LEA R10, P2, R76, R6, 0x4 ;  /* 0x000000064c0a7211 */ /* 0x000fe200078420ff */
[----:B------:R-:W-:-:S04]  /*2810*/  IMAD.WIDE.U32 R14, R2, R74, R14 ;  /* 0x0000004a020e7225 */ /* 0x000fc800078e000e */
[----:B------:R-:W-:Y:S01]  /*2820*/  IMAD.IADD R2, R71, 0x1, R15 ;  /* 0x0000000147027824 */ /* 0x000fe200078e020f */
[----:B------:R-:W-:Y:S01]  /*2830*/  LEA R8, P3, R14, R80, 0x1 ;  /* 0x000000500e087211 */ /* 0x000fe200078608ff */
[----:B---3--:R-:W-:-:S04]  /*2840*/  IMAD.U32 R11, R19, 0x10000, RZ ;  /* 0x00010000130b7824 */ /* 0x008fc800078e00ff */
[----:B------:R-:W-:-:S04]  /*2850*/  FMUL R11, R11, R58 ;  /* 0x0000003a0b0b7220 */ /* 0x000fc80000400000 */
[----:B------:R-:W-:-:S05]  /*2860*/  FFMA R11, R26, R57, R11 ;  /* 0x000000391a0b7223 */ /* 0x000fca000000000b */
[----:B------:R-:W-:Y:S01]  /*2870*/  F2FP.BF16.F32.PACK_AB R12, RZ, R11 ;  /* 0x0000000bff0c723e */ /* 0x000fe200000010ff */
[----:B------:R-:W-:Y:S01]  /*2880*/  IMAD.X R11, R9, 0x1, R7, P2 ;  /* 0x00000001090b7824 */ /* 0x000fe200010e0607 */
[----:B------:R-:W-:-:S04]  /*2890*/  LEA.HI.X R9, R14, R81, R2, 0x1, P3 ;  /* 0x000000510e097211 */ /* 0x000fc800018f0c02 */
[----:B------:R2:W-:Y:S01]  /*28a0*/  @P0 STG.E.U16 desc[UR36][R10.64], R12 ;  /* 0x0000000c0a000986 */ /* 0x0005e2000c101524 */
[----:B------:R-:W-:Y:S05]  /*28b0*/  @!P1 BRA `(.L_x_42) ;  /* 0x0000000000049947 */ /* 0x000fea0003800000 */
[----:B------:R3:W5:Y:S02]  /*28c0*/  LDG.E.LTC128B.U16 R19, desc[UR36][R8.64+0x2] ;  /* 0x0000022408137981 */ /* 0x000764000c1e1520 */
.L_x_42:
[----:B------:R-:W-:Y:S05]  /*28d0*/  BSYNC B1 ;  /* 0x0000000000017941 */ /* 0x000fea0003800000 */
.L_x_41:
[----:B-----5:R-:W-:Y:S01]  /*28e0*/  IMAD.U32 R13, R19, 0x10000, RZ ;  /* 0x00010000130d7824 */ /* 0x020fe200078e00ff */
[----:B------:R-:W-:Y:S01]  /*28f0*/  ISETP.GT.AND P0, PT, R3, 0x8, PT ;  /* 0x000000080300780c */ /* 0x000fe20003f04270 */
[----:B------:R-:W-:Y:S02]  /*2900*/  BSSY B1, `(.L_x_43) ;  /* 0x0000008000017945 */ /* 0x000fe40003800000 */
[----:B------:R-:W-:Y:S01]  /*2910*/  FMUL R2, R13, R58 ;  /* 0x0000003a0d027220 */ /* 0x000fe20000400000 */
[----:B------:R-:W-:-:S03]  /*2920*/  ISETP.GT.AND P2, PT, R0, RZ, P0 ;  /* 0x000000ff0000720c */ /* 0x000fc60000744270 */
[----:B------:R-:W-:-:S05]  /*2930*/  FFMA R2, R27, R57, R2 ;  /* 0x000000391b027223 */ /* 0x000fca0000000002 */
[----:B------:R-:W-:-:S05]  /*2940*/  F2FP.BF16.F32.PACK_AB R2, RZ, R2 ;  /* 0x00000002ff02723e */ /* 0x000fca00000010ff */
[----:B------:R4:W-:Y:S01]  /*2950*/  @P1 STG.E.U16 desc[UR36][R10.64+0x2], R2 ;  /* 0x000002020a001986 */ /* 0x0009e2000c101524 */
[----:B------:R-:W-:Y:S05]  /*2960*/  @!P2 BRA `(.L_x_44) ;  /* 0x000000000004a947 */ /* 0x000fea0003800000 */
[----:B------:R0:W5:Y:S02]  /*2970*/  LDG.E.LTC128B.U16 R19, desc[UR36][R4.64+0x10] ;  /* 0x0000102404137981 */ /* 0x000164000c1e1520 */
.L_x_44:
[----:B------:R-:W-:Y:S05]  /*2980*/  BSYNC B1 ;  /* 0x0000000000017941 */ /* 0x000fea0003800000 */
.L_x_43:
        /* <DEDUP_REMOVED lines=10> */
.L_x_46:
[----:B------:R-:W-:Y:S05]  /*2a30*/  BSYNC B1 ;  /* 0x0000000000017941 */ /* 0x000fea0003800000 */
.L_x_45:
[----:B0----5:R-:W-:Y:S01]  /*2a40*/  IMAD.U32 R13, R19, 0x10000, RZ ;  /* 0x00010000130d7824 */ /* 0x021fe200078e00ff */
[----:B------:R-:W-:Y:S01]  /*2a50*/  ISETP.GT.AND P0, PT, R0, 0x8, P0 ;  /* 0x000000080000780c */ /* 0x000fe20000704270 */
[----:B------:R-:W-:Y:S02]  /*2a60*/  BSSY B1, `(.L_x_47) ;  /* 0x0000007000017945 */ /* 0x000fe40003800000 */
[----:B----4-:R-:W-:-:S04]  /*2a70*/  FMUL R2, R13, R58 ;  /* 0x0000003a0d027220 */ /* 0x010fc80000400000 */
[----:B------:R-:W-:-:S05]  /*2a80*/  FFMA R2, R29, R57, R2 ;  /* 0x000000391d027223 */ /* 0x000fca0000000002 */
[----:B------:R-:W-:-:S05]  /*2a90*/  F2FP.BF16.F32.PACK_AB R2, RZ, R2 ;  /* 0x00000002ff02723e */ /* 0x000fca00000010ff */
[----:B------:R0:W-:Y:S01]  /*2aa0*/  @P3 STG.E.U16 desc[UR36][R6.64+0x12], R2 ;  /* 0x0000120206003986 */ /* 0x0001e2000c101524 */
[----:B------:R-:W-:Y:S05]  /*2ab0*/  @!P0 BRA `(.L_x_48) ;  /* 0x0000000000048947 */ /* 0x000fea0003800000 */
[----:B------:R4:W5:Y:S02]  /*2ac0*/  LDG.E.LTC128B.U16 R19, desc[UR36][R8.64+0x10] ;  /* 0x0000102408137981 */ /* 0x000964000c1e1520 */
.L_x_48:
[----:B------:R-:W-:Y:S05]  /*2ad0*/  BSYNC B1 ;  /* 0x0000000000017941 */ /* 0x000fea0003800000 */
.L_x_47:
[----:B-----5:R-:W-:Y:S01]  /*2ae0*/  IMAD.U32 R13, R19, 0x10000, RZ ;  /* 0x00010000130d7824 */ /* 0x020fe200078e00ff */
[----:B------:R-:W-:Y:S01]  /*2af0*/  ISETP.GT.AND P1, PT, R0, 0x8, P1 ;  /* 0x000000080000780c */ /* 0x000fe20000f24270 */
[----:B------:R-:W-:Y:S02]  /*2b00*/  BSSY B1, `(.L_x_49) ;  /* 0x0000007000017945 */ /* 0x000fe40003800000 */
[----:B------:R-:W-:-:S04]  /*2b10*/  FMUL R13, R13, R58 ;  /* 0x0000003a0d0d7220 */ /* 0x000fc80000400000 */
[----:B------:R-:W-:-:S05]  /*2b20*/  FFMA R13, R30, R57, R13 ;  /* 0x000000391e0d7223 */ /* 0x000fca000000000d */
[----:B------:R-:W-:-:S05]  /*2b30*/  F2FP.BF16.F32.PACK_AB R13, RZ, R13 ;  /* 0x0000000dff0d723e */ /* 0x000fca00000010ff */
[----:B------:R0:W-:Y:S01]  /*2b40*/  @P0 STG.E.U16 desc[UR36][R10.64+0x10], R13 ;  /* 0x0000100d0a000986 */ /* 0x0001e2000c101524 */
[----:B------:R-:W-:Y:S05]  /*2b50*/  @!P1 BRA `(.L_x_50) ;  /* 0x0000000000049947 */ /* 0x000fea0003800000 */
[----:B------:R0:W5:Y:S02]  /*2b60*/  LDG.E.LTC128B.U16 R19, desc[UR36][R8.64+0x12] ;  /* 0x0000122408137981 */ /* 0x000164000c1e1520 */
.L_x_50:
[----:B------:R-:W-:Y:S05]  /*2b70*/  BSYNC B1 ;  /* 0x0000000000017941 */ /* 0x000fea0003800000 */
.L_x_49:
[----:B0----5:R-:W-:Y:S01]  /*2b80*/  IMAD.U32 R13, R19, 0x10000, RZ ;  /* 0x00010000130d7824 */ /* 0x021fe200078e00ff */
        /* <DEDUP_REMOVED lines=9> */
.L_x_52:
[----:B------:R-:W-:Y:S05]  /*2c20*/  BSYNC B1 ;  /* 0x0000000000017941 */ /* 0x000fea0003800000 */
.L_x_51:
        /* <DEDUP_REMOVED lines=10> */
.L_x_54:
[----:B------:R-:W-:Y:S05]  /*2cd0*/  BSYNC B1 ;  /* 0x0000000000017941 */ /* 0x000fea0003800000 */
.L_x_53:
[----:B0----5:R-:W-:Y:S01]  /*2ce0*/  IMAD.U32 R13, R19, 0x10000, RZ ;  /* 0x00010000130d7824 */ /* 0x021fe200078e00ff */
        /* <DEDUP_REMOVED lines=8> */
.L_x_56:
[----:B------:R-:W-:Y:S05]  /*2d70*/  BSYNC B1 ;  /* 0x0000000000017941 */ /* 0x000fea0003800000 */
.L_x_55:
        /* <DEDUP_REMOVED lines=9> */
.L_x_58:
[----:B------:R-:W-:Y:S05]  /*2e10*/  BSYNC B1 ;  /* 0x0000000000017941 */ /* 0x000fea0003800000 */
.L_x_57:
        /* <DEDUP_REMOVED lines=10> */
.L_x_60:
[----:B------:R-:W-:Y:S05]  /*2ec0*/  BSYNC B1 ;  /* 0x0000000000017941 */ /* 0x000fea0003800000 */
.L_x_59:
        /* <DEDUP_REMOVED lines=10> */
.L_x_62:
[----:B------:R-:W-:Y:S05]  /*2f70*/  BSYNC B1 ;  /* 0x0000000000017941 */ /* 0x000fea0003800000 */
.L_x_61:
        /* <DEDUP_REMOVED lines=9> */
.L_x_64:
[----:B------:R-:W-:Y:S05]  /*3010*/  BSYNC B1 ;  /* 0x0000000000017941 */ /* 0x000fea0003800000 */
.L_x_63:
        /* <DEDUP_REMOVED lines=9> */
.L_x_66:
[----:B------:R-:W-:Y:S05]  /*30b0*/  BSYNC B1 ;  /* 0x0000000000017941 */ /* 0x000fea0003800000 */
.L_x_65:
        /* <DEDUP_REMOVED lines=10> */
.L_x_68:
[----:B------:R-:W-:Y:S05]  /*3160*/  BSYNC B1 ;  /* 0x0000000000017941 */ /* 0x000fea0003800000 */
.L_x_67:
        /* <DEDUP_REMOVED lines=10> */
.L_x_70:
[----:B------:R-:W-:Y:S05]  /*3210*/  BSYNC B1 ;  /* 0x0000000000017941 */ /* 0x000fea0003800000 */
.L_x_69:
        /* <DEDUP_REMOVED lines=9> */
.L_x_72:
[----:B------:R-:W-:Y:S05]  /*32b0*/  BSYNC B1 ;  /* 0x0000000000017941 */ /* 0x000fea0003800000 */
.L_x_71:
        /* <DEDUP_REMOVED lines=9> */
.L_x_74:
[----:B------:R-:W-:Y:S05]  /*3350*/  BSYNC B1 ;  /* 0x0000000000017941 */ /* 0x000fea0003800000 */
.L_x_73:
        /* <DEDUP_REMOVED lines=10> */
.L_x_76:
[----:B------:R-:W-:Y:S05]  /*3400*/  BSYNC B1 ;  /* 0x0000000000017941 */ /* 0x000fea0003800000 */
.L_x_75:
        /* <DEDUP_REMOVED lines=10> */
.L_x_78:
[----:B------:R-:W-:Y:S05]  /*34b0*/  BSYNC B1 ;  /* 0x0000000000017941 */ /* 0x000fea0003800000 */
.L_x_77:
        /* <DEDUP_REMOVED lines=9> */
.L_x_80:
[----:B------:R-:W-:Y:S05]  /*3550*/  BSYNC B1 ;  /* 0x0000000000017941 */ /* 0x000fea0003800000 */
.L_x_79:
        /* <DEDUP_REMOVED lines=9> */
.L_x_82:
[----:B------:R-:W-:Y:S05]  /*35f0*/  BSYNC B1 ;  /* 0x0000000000017941 */ /* 0x000fea0003800000 */
.L_x_81:
        /* <DEDUP_REMOVED lines=10> */
.L_x_84:
[----:B------:R-:W-:Y:S05]  /*36a0*/  BSYNC B1 ;  /* 0x0000000000017941 */ /* 0x000fea0003800000 */
.L_x_83:
        /* <DEDUP_REMOVED lines=10> */
.L_x_86:
[----:B------:R-:W-:Y:S05]  /*3750*/  BSYNC B1 ;  /* 0x0000000000017941 */ /* 0x000fea0003800000 */
.L_x_85:
        /* <DEDUP_REMOVED lines=9> */
.L_x_88:
[----:B------:R-:W-:Y:S05]  /*37f0*/  BSYNC B1 ;  /* 0x0000000000017941 */ /* 0x000fea0003800000 */
.L_x_87:
        /* <DEDUP_REMOVED lines=9> */
.L_x_90:
[----:B------:R-:W-:Y:S05]  /*3890*/  BSYNC B1 ;  /* 0x0000000000017941 */ /* 0x000fea0003800000 */
.L_x_89:
        /* <DEDUP_REMOVED lines=10> */
.L_x_92:
[----:B------:R-:W-:Y:S05]  /*3940*/  BSYNC B1 ;  /* 0x0000000000017941 */ /* 0x000fea0003800000 */
.L_x_91:
[----:B-----5:R-:W-:Y:S01]  /*3950*/  IMAD.U32 R13, R19, 0x10000, RZ ;  /* 0x00010000130d7824 */ /* 0x020fe200078e00ff */
[----:B------:R-:W-:Y:S01]  /*3960*/  ISETP.GT.AND P1, PT, R3, 0x39, PT ;  /* 0x000000390300780c */ /* 0x000fe20003f24270 */
[----:B0-----:R-:W-:Y:S01]  /*3970*/  @P2 IMAD.MOV.U32 R2, RZ, RZ, R6 ;  /* 0x000000ffff022224 */ /* 0x001fe200078e0006 */
[----:B------:R-:W-:Y:S01]  /*3980*/  BSSY B1, `(.L_x_93) ;  /* 0x0000009000017945 */ /* 0x000fe20003800000 */
[----:B------:R-:W-:Y:S01]  /*3990*/  FMUL R13, R13, R58 ;  /* 0x0000003a0d0d7220 */ /* 0x000fe20000400000 */
[----:B------:R-:W-:Y:S01]  /*39a0*/  @P2 IMAD.MOV.U32 R3, RZ, RZ, R7 ;  /* 0x000000ffff032224 */ /* 0x000fe200078e0007 */
[----:B------:R-:W-:Y:S02]  /*39b0*/  ISETP.GT.AND P3, PT, R0, RZ, P1 ;  /* 0x000000ff0000720c */ /* 0x000fe40000f64270 */
[----:B------:R-:W-:-:S05]  /*39c0*/  FFMA R13, R52, R57, R13 ;  /* 0x00000039340d7223 */ /* 0x000fca000000000d */
[----:B------:R-:W-:-:S05]  /*39d0*/  F2FP.BF16.F32.PACK_AB R13, RZ, R13 ;  /* 0x0000000dff0d723e */ /* 0x000fca00000010ff */
[----:B------:R0:W-:Y:S01]  /*39e0*/  @P2 STG.E.U16 desc[UR36][R2.64+0x70], R13 ;  /* 0x0000700d02002986 */ /* 0x0001e2000c101524 */
[----:B------:R-:W-:Y:S05]  /*39f0*/  @!P3 BRA `(.L_x_94) ;  /* 0x000000000004b947 */ /* 0x000fea0003800000 */
[----:B------:R0:W5:Y:S02]  /*3a00*/  LDG.E.LTC128B.U16 R19, desc[UR36][R4.64+0x72] ;  /* 0x0000722404137981 */ /* 0x000164000c1e1520 */
.L_x_94:
[----:B------:R-:W-:Y:S05]  /*3a10*/  BSYNC B1 ;  /* 0x0000000000017941 */ /* 0x000fea0003800000 */
.L_x_93:
        /* <DEDUP_REMOVED lines=9> */
.L_x_96:
[----:B------:R-:W-:Y:S05]  /*3ab0*/  BSYNC B1 ;  /* 0x0000000000017941 */ /* 0x000fea0003800000 */
.L_x_95:
[----:B-----5:R-:W-:Y:S01]  /*3ac0*/  IMAD.U32 R3, R19, 0x10000, RZ ;  /* 0x0001000013037824 */ /* 0x020fe200078e00ff */
[----:B------:R-:W-:Y:S01]  /*3ad0*/  ISETP.GT.AND P1, PT, R0, 0x8, P1 ;  /* 0x000000080000780c */ /* 0x000fe20000f24270 */
[----:B0-----:R-:W-:Y:S01]  /*3ae0*/  @P0 IMAD.MOV.U32 R2, RZ, RZ, R10 ;  /* 0x000000ffff020224 */ /* 0x001fe200078e000a */
[----:B------:R-:W-:Y:S01]  /*3af0*/  BSSY B1, `(.L_x_97) ;  /* 0x0000009000017945 */ /* 0x000fe20003800000 */
[----:B------:R-:W-:-:S04]  /*3b00*/  FMUL R3, R3, R58 ;  /* 0x0000003a03037220 */ /* 0x000fc80000400000 */
[----:B------:R-:W-:-:S05]  /*3b10*/  FFMA R3, R54, R57, R3 ;  /* 0x0000003936037223 */ /* 0x000fca0000000003 */
[----:B------:R-:W-:-:S04]  /*3b20*/  F2FP.BF16.F32.PACK_AB R3, RZ, R3 ;  /* 0x00000003ff03723e */ /* 0x000fc800000010ff */
[----:B-1----:R-:W-:Y:S01]  /*3b30*/  PRMT R4, R3, 0x7610, R4 ;  /* 0x0000761003047816 */ /* 0x002fe20000000004 */
[----:B------:R-:W-:-:S05]  /*3b40*/  @P0 IMAD.MOV.U32 R3, RZ, RZ, R11 ;  /* 0x000000ffff030224 */ /* 0x000fca00078e000b */
[----:B------:R0:W-:Y:S01]  /*3b50*/  @P0 STG.E.U16 desc[UR36][R2.64+0x70], R4 ;  /* 0x0000700402000986 */ /* 0x0001e2000c101524 */
[----:B------:R-:W-:Y:S05]  /*3b60*/  @!P1 BRA `(.L_x_98) ;  /* 0x0000000000049947 */ /* 0x000fea0003800000 */
[----:B------:R1:W5:Y:S02]  /*3b70*/  LDG.E.LTC128B.U16 R19, desc[UR36][R8.64+0x72] ;  /* 0x0000722408137981 */ /* 0x000364000c1e1520 */
.L_x_98:
[----:B------:R-:W-:Y:S05]  /*3b80*/  BSYNC B1 ;  /* 0x0000000000017941 */ /* 0x000fea0003800000 */
.L_x_97:
[----:B------:R-:W-:Y:S05]  /*3b90*/  @!P1 BRA `(.L_x_99) ;  /* 0x0000000800909947 */ /* 0x000fea0003800000 */
[----:B-----5:R-:W-:-:S04]  /*3ba0*/  IMAD.U32 R19, R19, 0x10000, RZ ;  /* 0x0001000013137824 */ /* 0x020fc800078e00ff */
[----:B------:R-:W-:-:S04]  /*3bb0*/  FMUL R0, R19, R58 ;  /* 0x0000003a13007220 */ /* 0x000fc80000400000 */
[----:B------:R-:W-:-:S05]  /*3bc0*/  FFMA R0, R55, R57, R0 ;  /* 0x0000003937007223 */ /* 0x000fca0000000000 */
[----:B------:R-:W-:-:S05]  /*3bd0*/  F2FP.BF16.F32.PACK_AB R0, RZ, R0 ;  /* 0x00000000ff00723e */ /* 0x000fca00000010ff */
[----:B------:R0:W-:Y:S01]  /*3be0*/  STG.E.U16 desc[UR36][R10.64+0x72], R0 ;  /* 0x000072000a007986 */ /* 0x0001e2000c101524 */
[----:B------:R-:W-:Y:S05]  /*3bf0*/  BRA `(.L_x_99) ;  /* 0x0000000800787947 */ /* 0x000fea0003800000 */
.L_x_38:
[----:B------:R-:W-:Y:S01]  /*3c00*/  ISETP.GT.AND P2, PT, R3, 0x1, PT ;  /* 0x000000010300780c */ /* 0x000fe20003f44270 */
[----:B------:R-:W-:Y:S01]  /*3c10*/  ULDC.64 UR4, c[0x0][0x5c0] ;  /* 0x0001700000047ab9 */ /* 0x000fe20000000a00 */
[-C--:B------:R-:W-:Y:S01]  /*3c20*/  FMUL R24, R24, R57.reuse ;  /* 0x0000003918187220 */ /* 0x080fe20000400000 */
[-C--:B------:R-:W-:Y:S01]  /*3c30*/  FMUL R25, R25, R57.reuse ;  /* 0x0000003919197220 */ /* 0x080fe20000400000 */
[----:B------:R-:W-:Y:S01]  /*3c40*/  ISETP.GT.AND P1, PT, R0, RZ, P2 ;  /* 0x000000ff0000720c */ /* 0x000fe20001724270 */
[-C--:B------:R-:W-:Y:S01]  /*3c50*/  FMUL R26, R26, R57.reuse ;  /* 0x000000391a1a7220 */ /* 0x080fe20000400000 */
[----:B------:R-:W-:Y:S01]  /*3c60*/  LEA R4, P4, R70, UR4, 0x1 ;  /* 0x0000000446047c11 */ /* 0x000fe2000f8808ff */
[-C--:B------:R-:W-:Y:S01]  /*3c70*/  FMUL R27, R27, R57.reuse ;  /* 0x000000391b1b7220 */ /* 0x080fe20000400000 */
[----:B------:R-:W-:Y:S01]  /*3c80*/  F2FP.BF16.F32.PACK_AB R24, RZ, R24 ;  /* 0x00000018ff18723e */ /* 0x000fe200000010ff */
[-C--:B------:R-:W-:Y:S01]  /*3c90*/  FMUL R28, R28, R57.reuse ;  /* 0x000000391c1c7220 */ /* 0x080fe20000400000 */
[----:B------:R-:W-:Y:S01]  /*3ca0*/  LEA.HI.X R5, R70, UR5, R83, 0x1, P4 ;  /* 0x0000000546057c11 */ /* 0x000fe2000a0f0c53 */
[----:B------:R-:W-:Y:S01]  /*3cb0*/  FMUL R29, R29, R57 ;  /* 0x000000391d1d7220 */ /* 0x000fe20000400000 */
[----:B------:R-:W-:Y:S01]  /*3cc0*/  F2FP.BF16.F32.PACK_AB R25, RZ, R25 ;  /* 0x00000019ff19723e */ /* 0x000fe200000010ff */
[-C--:B------:R-:W-:Y:S01]  /*3cd0*/  FMUL R30, R30, R57.reuse ;  /* 0x000000391e1e7220 */ /* 0x080fe20000400000 */
[----:B------:R-:W-:Y:S01]  /*3ce0*/  ISETP.GT.AND P2, PT, R0, 0x8, P2 ;  /* 0x000000080000780c */ /* 0x000fe20001744270 */
[----:B------:R-:W-:Y:S01]  /*3cf0*/  @P3 STG.E.U16 desc[UR36][R4.64], R24 ;  /* 0x0000001804003986 */ /* 0x000fe2000c101524 */
[C---:B------:R-:W-:Y:S01]  /*3d00*/  SHF.L.U64.HI R77, R76.reuse, 0x4, R77 ;  /* 0x000000044c4d7819 */ /* 0x040fe2000001024d */
[-C--:B------:R-:W-:Y:S01]  /*3d10*/  FMUL R31, R31, R57.reuse ;  /* 0x000000391f1f7220 */ /* 0x080fe20000400000 */
[----:B------:R-:W-:Y:S01]  /*3d20*/  LEA R6, P3, R76, R4, 0x4 ;  /* 0x000000044c067211 */ /* 0x000fe200078620ff */
[----:B------:R-:W-:Y:S01]  /*3d30*/  @P1 STG.E.U16 desc[UR36][R4.64+0x2], R25 ;  /* 0x0000021904001986 */ /* 0x000fe2000c101524 */
[----:B------:R-:W-:Y:S01]  /*3d40*/  ISETP.GT.AND P1, PT, R0, 0x8, P0 ;  /* 0x000000080000780c */ /* 0x000fe20000724270 */
[----:B------:R-:W-:Y:S01]  /*3d50*/  FMUL R32, R32, R57 ;  /* 0x0000003920207220 */ /* 0x000fe20000400000 */
[----:B------:R-:W-:Y:S01]  /*3d60*/  F2FP.BF16.F32.PACK_AB R26, RZ, R26 ;  /* 0x0000001aff1a723e */ /* 0x000fe200000010ff */
[----:B------:R-:W-:Y:S01]  /*3d70*/  IMAD.X R7, R77, 0x1, R5, P3 ;  /* 0x000000014d077824 */ /* 0x000fe200018e0605 */
[----:B------:R-:W-:Y:S01]  /*3d80*/  F2FP.BF16.F32.PACK_AB R27, RZ, R27 ;  /* 0x0000001bff1b723e */ /* 0x000fe200000010ff */
[-C--:B------:R-:W-:Y:S01]  /*3d90*/  FMUL R33, R33, R57.reuse ;  /* 0x0000003921217220 */ /* 0x080fe20000400000 */
[----:B------:R-:W-:Y:S01]  /*3da0*/  ISETP.GT.AND P0, PT, R3, 0x8, PT ;  /* 0x000000080300780c */ /* 0x000fe20003f04270 */
[-C--:B------:R-:W-:Y:S01]  /*3db0*/  FMUL R34, R34, R57.reuse ;  /* 0x0000003922227220 */ /* 0x080fe20000400000 */
[----:B------:R-:W-:Y:S01]  /*3dc0*/  F2FP.BF16.F32.PACK_AB R28, RZ, R28 ;  /* 0x0000001cff1c723e */ /* 0x000fe200000010ff */
[-C--:B------:R-:W-:Y:S01]  /*3dd0*/  FMUL R35, R35, R57.reuse ;  /* 0x0000003923237220 */ /* 0x080fe20000400000 */
[----:B------:R-:W-:Y:S01]  /*3de0*/  ISETP.GT.AND P4, PT, R0, RZ, P0 ;  /* 0x000000ff0000720c */ /* 0x000fe20000784270 */
[----:B------:R-:W-:Y:S01]  /*3df0*/  FMUL R36, R36, R57 ;  /* 0x0000003924247220 */ /* 0x000fe20000400000 */
[----:B------:R-:W-:Y:S01]  /*3e00*/  F2FP.BF16.F32.PACK_AB R29, RZ, R29 ;  /* 0x0000001dff1d723e */ /* 0x000fe200000010ff */
[----:B------:R-:W-:Y:S01]  /*3e10*/  @P1 STG.E.U16 desc[UR36][R6.64], R26 ;  /* 0x0000001a06001986 */ /* 0x000fe2000c101524 */
[----:B------:R-:W-:Y:S01]  /*3e20*/  ISETP.GT.AND P1, PT, R0, 0x8, P0 ;  /* 0x000000080000780c */ /* 0x000fe20000724270 */
[-C--:B------:R-:W-:Y:S01]  /*3e30*/  FMUL R37, R37, R57.reuse ;  /* 0x0000003925257220 */ /* 0x080fe20000400000 */
[C---:B------:R-:W-:Y:S01]  /*3e40*/  ISETP.GT.AND P0, PT, R3.reuse, 0x10, PT ;  /* 0x000000100300780c */ /* 0x040fe20003f04270 */
[----:B------:R-:W-:Y:S01]  /*3e50*/  @P2 STG.E.U16 desc[UR36][R6.64+0x2], R27 ;  /* 0x0000021b06002986 */ /* 0x000fe2000c101524 */
[----:B------:R-:W-:Y:S01]  /*3e60*/  ISETP.GT.AND P2, PT, R3, 0x9, PT ;  /* 0x000000090300780c */ /* 0x000fe20003f44270 */
[-C--:B------:R-:W-:Y:S01]  /*3e70*/  FMUL R38, R38, R57.reuse ;  /* 0x0000003926267220 */ /* 0x080fe20000400000 */
[----:B------:R-:W-:Y:S01]  /*3e80*/  F2FP.BF16.F32.PACK_AB R30, RZ, R30 ;  /* 0x0000001eff1e723e */ /* 0x000fe200000010ff */
[-C--:B------:R-:W-:Y:S01]  /*3e90*/  FMUL R39, R39, R57.reuse ;  /* 0x0000003927277220 */ /* 0x080fe20000400000 */
[C---:B------:R-:W-:Y:S01]  /*3ea0*/  ISETP.GT.AND P3, PT, R0.reuse, RZ, P2 ;  /* 0x000000ff0000720c */ /* 0x040fe20001764270 */
[----:B------:R-:W-:Y:S01]  /*3eb0*/  @P4 STG.E.U16 desc[UR36][R4.64+0x10], R28 ;  /* 0x0000101c04004986 */ /* 0x000fe2000c101524 */
[----:B------:R-:W-:Y:S01]  /*3ec0*/  ISETP.GT.AND P2, PT, R0, 0x8, P2 ;  /* 0x000000080000780c */ /* 0x000fe20001744270 */
[----:B------:R-:W-:Y:S01]  /*3ed0*/  FMUL R40, R40, R57 ;  /* 0x0000003928287220 */ /* 0x000fe20000400000 */
[----:B------:R-:W-:Y:S01]  /*3ee0*/  F2FP.BF16.F32.PACK_AB R31, RZ, R31 ;  /* 0x0000001fff1f723e */ /* 0x000fe200000010ff */
[-C--:B------:R-:W-:Y:S01]  /*3ef0*/  FMUL R41, R41, R57.reuse ;  /* 0x0000003929297220 */ /* 0x080fe20000400000 */
[----:B------:R-:W-:Y:S01]  /*3f00*/  ISETP.GT.AND P4, PT, R0, RZ, P0 ;  /* 0x000000ff0000720c */ /* 0x000fe20000784270 */
[-C--:B------:R-:W-:Y:S01]  /*3f10*/  FMUL R42, R42, R57.reuse ;  /* 0x000000392a2a7220 */ /* 0x080fe20000400000 */
[----:B------:R-:W-:Y:S01]  /*3f20*/  F2FP.BF16.F32.PACK_AB R32, RZ, R32 ;  /* 0x00000020ff20723e */ /* 0x000fe200000010ff */
[----:B------:R-:W-:Y:S01]  /*3f30*/  FMUL R43, R43, R57 ;  /* 0x000000392b2b7220 */ /* 0x000fe20000400000 */
[----:B------:R-:W-:Y:S01]  /*3f40*/  F2FP.BF16.F32.PACK_AB R33, RZ, R33 ;  /* 0x00000021ff21723e */ /* 0x000fe200000010ff */
[-C--:B------:R-:W-:Y:S01]  /*3f50*/  FMUL R44, R44, R57.reuse ;  /* 0x000000392c2c7220 */ /* 0x080fe20000400000 */
[----:B------:R-:W-:Y:S01]  /*3f60*/  F2FP.BF16.F32.PACK_AB R34, RZ, R34 ;  /* 0x00000022ff22723e */ /* 0x000fe200000010ff */
[----:B------:R-:W-:Y:S01]  /*3f70*/  @P3 STG.E.U16 desc[UR36][R4.64+0x12], R29 ;  /* 0x0000121d04003986 */ /* 0x000fe2000c101524 */
[----:B------:R-:W-:Y:S01]  /*3f80*/  ISETP.GT.AND P3, PT, R3, 0x11, PT ;  /* 0x000000110300780c */ /* 0x000fe20003f64270 */
[----:B------:R-:W-:Y:S01]  /*3f90*/  FMUL R45, R45, R57 ;  /* 0x000000392d2d7220 */ /* 0x000fe20000400000 */
[----:B------:R-:W-:Y:S01]  /*3fa0*/  F2FP.BF16.F32.PACK_AB R35, RZ, R35 ;  /* 0x00000023ff23723e */ /* 0x000fe200000010ff */
[----:B------:R-:W-:Y:S01]  /*3fb0*/  @P1 STG.E.U16 desc[UR36][R6.64+0x10], R30 ;  /* 0x0000101e06001986 */ /* 0x000fe2000c101524 */
[----:B------:R-:W-:Y:S01]  /*3fc0*/  ISETP.GT.AND P1, PT, R0, 0x8, P0 ;  /* 0x000000080000780c */ /* 0x000fe20000724270 */
[-C--:B------:R-:W-:Y:S01]  /*3fd0*/  FMUL R46, R46, R57.reuse ;  /* 0x000000392e2e7220 */ /* 0x080fe20000400000 */
[----:B------:R-:W-:Y:S01]  /*3fe0*/  ISETP.GT.AND P0, PT, R3, 0x18, PT ;  /* 0x000000180300780c */ /* 0x000fe20003f04270 */
[----:B------:R-:W-:Y:S01]  /*3ff0*/  @P2 STG.E.U16 desc[UR36][R6.64+0x12], R31 ;  /* 0x0000121f06002986 */ /* 0x000fe2000c101524 */
[C---:B------:R-:W-:Y:S01]  /*4000*/  ISETP.GT.AND P2, PT, R0.reuse, RZ, P3 ;  /* 0x000000ff0000720c */ /* 0x040fe20001f44270 */
[-C--:B------:R-:W-:Y:S01]  /*4010*/  FMUL R47, R47, R57.reuse ;  /* 0x000000392f2f7220 */ /* 0x080fe20000400000 */
[C---:B------:R-:W-:Y:S01]  /*4020*/  ISETP.GT.AND P3, PT, R0.reuse, 0x8, P3 ;  /* 0x000000080000780c */ /* 0x040fe20001f64270 */
[----:B------:R-:W-:Y:S01]  /*4030*/  @P4 STG.E.U16 desc[UR36][R4.64+0x20], R32 ;  /* 0x0000202004004986 */ /* 0x000fe2000c101524 */
[----:B------:R-:W-:Y:S01]  /*4040*/  ISETP.GT.AND P4, PT, R0, RZ, P0 ;  /* 0x000000ff0000720c */ /* 0x000fe20000784270 */
[-C--:B------:R-:W-:Y:S01]  /*4050*/  FMUL R48, R48, R57.reuse ;  /* 0x0000003930307220 */ /* 0x080fe20000400000 */
[----:B------:R-:W-:Y:S01]  /*4060*/  F2FP.BF16.F32.PACK_AB R36, RZ, R36 ;  /* 0x00000024ff24723e */ /* 0x000fe200000010ff */
[----:B------:R-:W-:Y:S01]  /*4070*/  FMUL R49, R49, R57 ;  /* 0x0000003931317220 */ /* 0x000fe20000400000 */
[----:B------:R-:W-:Y:S01]  /*4080*/  F2FP.BF16.F32.PACK_AB R37, RZ, R37 ;  /* 0x00000025ff25723e */ /* 0x000fe200000010ff */
[-C--:B------:R-:W-:Y:S01]  /*4090*/  FMUL R50, R50, R57.reuse ;  /* 0x0000003932327220 */ /* 0x080fe20000400000 */
[----:B------:R-:W-:Y:S01]  /*40a0*/  F2FP.BF16.F32.PACK_AB R38, RZ, R38 ;  /* 0x00000026ff26723e */ /* 0x000fe200000010ff */
[----:B------:R-:W-:Y:S01]  /*40b0*/  FMUL R51, R51, R57 ;  /* 0x0000003933337220 */ /* 0x000fe20000400000 */
[----:B------:R-:W-:Y:S01]  /*40c0*/  F2FP.BF16.F32.PACK_AB R39, RZ, R39 ;  /* 0x00000027ff27723e */ /* 0x000fe200000010ff */
[----:B------:R-:W-:Y:S01]  /*40d0*/  @P2 STG.E.U16 desc[UR36][R4.64+0x22], R33 ;  /* 0x0000222104002986 */ /* 0x000fe2000c101524 */
[----:B------:R-:W-:Y:S01]  /*40e0*/  F2FP.BF16.F32.PACK_AB R40, RZ, R40 ;  /* 0x00000028ff28723e */ /* 0x000fe200000010ff */
        /* <DEDUP_REMOVED lines=10> */
[----:B------:R-:W-:Y:S01]  /*4190*/  @P4 STG.E.U16 desc[UR36][R4.64+0x30], R36 ;  /* 0x0000302404004986 */ /* 0x000fe2000c101524 */
[C---:B------:R-:W-:Y:S01]  /*41a0*/  ISETP.GT.AND P2, PT, R0.reuse, RZ, P3 ;  /* 0x000000ff0000720c */ /* 0x040fe20001f44270 */
[----:B------:R-:W-:Y:S01]  /*41b0*/  FMUL R55, R55, R57 ;  /* 0x0000003937377220 */ /* 0x000fe20000400000 */
[----:B------:R-:W-:-:S02]  /*41c0*/  ISETP.GT.AND P4, PT, R0, 0x8, P3 ;  /* 0x000000080000780c */ /* 0x000fc40001f84270 */
[C---:B------:R-:W-:Y:S02]  /*41d0*/  ISETP.GT.AND P3, PT, R0.reuse, RZ, P0 ;  /* 0x000000ff0000720c */ /* 0x040fe40000764270 */
[----:B------:R-:W-:Y:S02]  /*41e0*/  ISETP.GT.AND P0, PT, R0, 0x8, P0 ;  /* 0x000000080000780c */ /* 0x000fe40000704270 */
[----:B------:R-:W-:Y:S02]  /*41f0*/  F2FP.BF16.F32.PACK_AB R43, RZ, R43 ;  /* 0x0000002bff2b723e */ /* 0x000fe400000010ff */
[----:B------:R-:W-:Y:S02]  /*4200*/  F2FP.BF16.F32.PACK_AB R44, RZ, R44 ;  /* 0x0000002cff2c723e */ /* 0x000fe400000010ff */
[----:B------:R-:W-:Y:S01]  /*4210*/  F2FP.BF16.F32.PACK_AB R45, RZ, R45 ;  /* 0x0000002dff2d723e */ /* 0x000fe200000010ff */
[----:B------:R-:W-:Y:S01]  /*4220*/  @P2 STG.E.U16 desc[UR36][R4.64+0x32], R37 ;  /* 0x0000322504002986 */ /* 0x000fe2000c101524 */
[----:B------:R-:W-:-:S02]  /*4230*/  F2FP.BF16.F32.PACK_AB R46, RZ, R46 ;  /* 0x0000002eff2e723e */ /* 0x000fc400000010ff */
[----:B------:R-:W-:Y:S01]  /*4240*/  F2FP.BF16.F32.PACK_AB R47, RZ, R47 ;  /* 0x0000002fff2f723e */ /* 0x000fe200000010ff */
[----:B------:R-:W-:Y:S01]  /*4250*/  @P1 STG.E.U16 desc[UR36][R6.64+0x30], R38 ;  /* 0x0000302606001986 */ /* 0x000fe2000c101524 */
[C---:B------:R-:W-:Y:S02]  /*4260*/  ISETP.GT.AND P1, PT, R3.reuse, 0x28, PT ;  /* 0x000000280300780c */ /* 0x040fe40003f24270 */
[----:B------:R-:W-:Y:S01]  /*4270*/  F2FP.BF16.F32.PACK_AB R48, RZ, R48 ;  /* 0x00000030ff30723e */ /* 0x000fe200000010ff */
[----:B------:R-:W-:Y:S01]  /*4280*/  @P4 STG.E.U16 desc[UR36][R6.64+0x32], R39 ;  /* 0x0000322706004986 */ /* 0x000fe2000c101524 */
[----:B------:R-:W-:Y:S02]  /*4290*/  ISETP.GT.AND P4, PT, R3, 0x21, PT ;  /* 0x000000210300780c */ /* 0x000fe40003f84270 */
[----:B------:R-:W-:Y:S01]  /*42a0*/  F2FP.BF16.F32.PACK_AB R49, RZ, R49 ;  /* 0x00000031ff31723e */ /* 0x000fe200000010ff */
[----:B------:R-:W-:Y:S01]  /*42b0*/  @P3 STG.E.U16 desc[UR36][R4.64+0x40], R40 ;  /* 0x0000402804003986 */ /* 0x000fe2000c101524 */
[----:B------:R-:W-:-:S02]  /*42c0*/  ISETP.GT.AND P2, PT, R0, RZ, P4 ;  /* 0x000000ff0000720c */ /* 0x000fc40002744270 */
[C---:B------:R-:W-:Y:S02]  /*42d0*/  ISETP.GT.AND P4, PT, R0.reuse, 0x8, P4 ;  /* 0x000000080000780c */ /* 0x040fe40002784270 */
        /* <DEDUP_REMOVED lines=12> */
[C---:B------:R-:W-:Y:S02]  /*43a0*/  ISETP.GT.AND P2, PT, R0.reuse, RZ, P0 ;  /* 0x000000ff0000720c */ /* 0x040fe40000744270 */
[----:B------:R-:W-:Y:S01]  /*43b0*/  ISETP.GT.AND P0, PT, R0, 0x8, P0 ;  /* 0x000000080000780c */ /* 0x000fe20000704270 */
[----:B------:R-:W-:Y:S01]  /*43c0*/  @P3 STG.E.U16 desc[UR36][R4.64+0x50], R44 ;  /* 0x0000502c04003986 */ /* 0x000fe2000c101524 */
[----:B------:R-:W-:-:S04]  /*43d0*/  ISETP.GT.AND P3, PT, R3, 0x30, PT ;  /* 0x000000300300780c */ /* 0x000fc80003f64270 */
[C---:B------:R-:W-:Y:S02]  /*43e0*/  ISETP.GT.AND P4, PT, R0.reuse, RZ, P3 ;  /* 0x000000ff0000720c */ /* 0x040fe40001f84270 */
[----:B------:R-:W-:-:S03]  /*43f0*/  ISETP.GT.AND P3, PT, R0, 0x8, P3 ;  /* 0x000000080000780c */ /* 0x000fc60001f64270 */
[----:B------:R-:W-:Y:S01]  /*4400*/  @P2 STG.E.U16 desc[UR36][R4.64+0x52], R45 ;  /* 0x0000522d04002986 */ /* 0x000fe2000c101524 */
[----:B------:R-:W-:-:S03]  /*4410*/  ISETP.GT.AND P2, PT, R3, 0x39, PT ;  /* 0x000000390300780c */ /* 0x000fc60003f44270 */
[----:B------:R-:W-:Y:S01]  /*4420*/  @P1 STG.E.U16 desc[UR36][R6.64+0x50], R46 ;  /* 0x0000502e06001986 */ /* 0x000fe2000c101524 */
[----:B------:R-:W-:-:S03]  /*4430*/  ISETP.GT.AND P1, PT, R3, 0x38, PT ;  /* 0x000000380300780c */ /* 0x000fc60003f24270 */
[----:B------:R-:W-:Y:S01]  /*4440*/  @P0 STG.E.U16 desc[UR36][R6.64+0x52], R47 ;  /* 0x0000522f06000986 */ /* 0x000fe2000c101524 */
[----:B------:R-:W-:-:S03]  /*4450*/  ISETP.GT.AND P0, PT, R3, 0x31, PT ;  /* 0x000000310300780c */ /* 0x000fc60003f04270 */
[----:B------:R-:W-:Y:S01]  /*4460*/  @P4 STG.E.U16 desc[UR36][R4.64+0x60], R48 ;  /* 0x0000603004004986 */ /* 0x000fe2000c101524 */
[C---:B------:R-:W-:Y:S02]  /*4470*/  ISETP.GT.AND P4, PT, R0.reuse, RZ, P0 ;  /* 0x000000ff0000720c */ /* 0x040fe40000784270 */
[----:B------:R-:W-:-:S11]  /*4480*/  ISETP.GT.AND P0, PT, R0, 0x8, P0 ;  /* 0x000000080000780c */ /* 0x000fd60000704270 */
[----:B------:R-:W-:Y:S02]  /*4490*/  @P4 IMAD.MOV.U32 R2, RZ, RZ, R4 ;  /* 0x000000ffff024224 */ /* 0x000fe400078e0004 */
[----:B------:R-:W-:-:S05]  /*44a0*/  @P4 IMAD.MOV.U32 R3, RZ, RZ, R5 ;  /* 0x000000ffff034224 */ /* 0x000fca00078e0005 */
[----:B------:R1:W-:Y:S01]  /*44b0*/  @P4 STG.E.U16 desc[UR36][R2.64+0x62], R49 ;  /* 0x0000623102004986 */ /* 0x0003e2000c101524 */
[C---:B------:R-:W-:Y:S02]  /*44c0*/  ISETP.GT.AND P4, PT, R0.reuse, RZ, P2 ;  /* 0x000000ff0000720c */ /* 0x040fe40001784270 */
[----:B------:R-:W-:Y:S01]  /*44d0*/  ISETP.GT.AND P2, PT, R0, 0x8, P2 ;  /* 0x000000080000780c */ /* 0x000fe20001744270 */
[----:B-1----:R-:W-:Y:S02]  /*44e0*/  @P3 IMAD.MOV.U32 R2, RZ, RZ, R6 ;  /* 0x000000ffff023224 */ /* 0x002fe400078e0006 */
[----:B------:R-:W-:-:S05]  /*44f0*/  @P3 IMAD.MOV.U32 R3, RZ, RZ, R7 ;  /* 0x000000ffff033224 */ /* 0x000fca00078e0007 */
[----:B------:R1:W-:Y:S01]  /*4500*/  @P3 STG.E.U16 desc[UR36][R2.64+0x60], R50 ;  /* 0x0000603202003986 */ /* 0x0003e2000c101524 */
[C---:B------:R-:W-:Y:S02]  /*4510*/  ISETP.GT.AND P3, PT, R0.reuse, RZ, P1 ;  /* 0x000000ff0000720c */ /* 0x040fe40000f64270 */
[----:B------:R-:W-:Y:S01]  /*4520*/  ISETP.GT.AND P1, PT, R0, 0x8, P1 ;  /* 0x000000080000780c */ /* 0x000fe20000f24270 */
[----:B-1----:R-:W-:Y:S02]  /*4530*/  @P0 IMAD.MOV.U32 R2, RZ, RZ, R6 ;  /* 0x000000ffff020224 */ /* 0x002fe400078e0006 */
[----:B------:R-:W-:-:S05]  /*4540*/  @P0 IMAD.MOV.U32 R3, RZ, RZ, R7 ;  /* 0x000000ffff030224 */ /* 0x000fca00078e0007 */
[----:B------:R1:W-:Y:S03]  /*4550*/  @P0 STG.E.U16 desc[UR36][R2.64+0x62], R51 ;  /* 0x0000623302000986 */ /* 0x0003e6000c101524 */
[----:B-1----:R-:W-:Y:S02]  /*4560*/  @P3 IMAD.MOV.U32 R2, RZ, RZ, R4 ;  /* 0x000000ffff023224 */ /* 0x002fe400078e0004 */
[----:B------:R-:W-:-:S05]  /*4570*/  @P3 IMAD.MOV.U32 R3, RZ, RZ, R5 ;  /* 0x000000ffff033224 */ /* 0x000fca00078e0005 */
[----:B------:R1:W-:Y:S04]  /*4580*/  @P3 STG.E.U16 desc[UR36][R2.64+0x70], R52 ;  /* 0x0000703402003986 */ /* 0x0003e8000c101524 */
[----:B------:R2:W-:Y:S01]  /*4590*/  @P4 STG.E.U16 desc[UR36][R4.64+0x72], R53 ;  /* 0x0000723504004986 */ /* 0x0005e2000c101524 */
[----:B-1----:R-:W-:Y:S02]  /*45a0*/  @P1 IMAD.MOV.U32 R2, RZ, RZ, R6 ;  /* 0x000000ffff021224 */ /* 0x002fe400078e0006 */
[----:B------:R-:W-:-:S05]  /*45b0*/  @P1 IMAD.MOV.U32 R3, RZ, RZ, R7 ;  /* 0x000000ffff031224 */ /* 0x000fca00078e0007 */
[----:B------:R2:W-:Y:S04]  /*45c0*/  @P1 STG.E.U16 desc[UR36][R2.64+0x70], R54 ;  /* 0x0000703602001986 */ /* 0x0005e8000c101524 */
[----:B------:R2:W-:Y:S02]  /*45d0*/  @P2 STG.E.U16 desc[UR36][R6.64+0x72], R55 ;  /* 0x0000723706002986 */ /* 0x0005e4000c101524 */
.L_x_99:
[----:B------:R-:W-:Y:S05]  /*45e0*/  BSYNC B0 ;  /* 0x0000000000007941 */ /* 0x000fea0003800000 */
.L_x_37:
[----:B0-2---:R-:W2:Y:S01]  /*45f0*/  LDL.64 R2, [R1] ;  /* 0x0000000001027983 */ /* 0x005ea20000100a00 */
[----:B------:R-:W-:Y:S01]  /*4600*/  ULDC.64 UR4, c[0x0][0x650] ;  /* 0x0001940000047ab9 */ /* 0x000fe20000000a00 */
[----:B------:R0:W-:Y:S01]  /*4610*/  SYNCS.ARRIVE.TRANS64.A1T0 RZ, [R65+UR47], RZ ;  /* 0x000000ff41ff79a7 */ /* 0x0001e2000810002f */
[----:B------:R-:W-:Y:S01]  /*4620*/  PRMT R0, RZ, 0x7610, R0 ;  /* 0x00007610ff007816 */ /* 0x000fe20000000000 */
[----:B-----5:R-:W-:Y:S02]  /*4630*/  IMAD.MOV.U32 R19, RZ, RZ, -0x1 ;  /* 0xffffffffff137424 */ /* 0x020fe400078e00ff */
[----:B------:R-:W-:Y:S01]  /*4640*/  IMAD.MOV.U32 R22, RZ, RZ, -0x1 ;  /* 0xffffffffff167424 */ /* 0x000fe200078e00ff */
[----:B--2---:R-:W-:-:S04]  /*4650*/  LEA R18, P0, R2, R18, 0x1 ;  /* 0x0000001202127211 */ /* 0x004fc800078008ff */
[----:B------:R-:W-:Y:S01]  /*4660*/  LEA.HI.X R17, R2, R17, R23, 0x1, P0 ;  /* 0x0000001102117211 */ /* 0x000fe200000f0c17 */
[----:B------:R-:W-:Y:S01]  /*4670*/  IMAD.MOV.U32 R2, RZ, RZ, -0x1 ;  /* 0xffffffffff027424 */ /* 0x000fe200078e00ff */
[----:B------:R-:W-:-:S04]  /*4680*/  ISETP.GE.U32.AND P0, PT, R18, UR4, PT ;  /* 0x0000000412007c0c */ /* 0x000fc8000bf06070 */
[----:B------:R-:W-:-:S13]  /*4690*/  ISETP.GE.U32.AND.EX P0, PT, R17, UR5, PT, P0 ;  /* 0x0000000511007c0c */ /* 0x000fda000bf06100 */
[----:B0-----:R-:W-:Y:S05]  /*46a0*/  @P0 BRA `(.L_x_100) ;  /* 0x0000000400700947 */ /* 0x001fea0003800000 */
[----:B------:R-:W0:Y:S01]  /*46b0*/  S2R R10, SR_CTAID.X ;  /* 0x00000000000a7919 */ /* 0x000e220000002500 */
[----:B-1-34-:R-:W1:Y:S01]  /*46c0*/  LDC.64 R8, c[0x0][0x628] ;  /* 0x00018a00ff087b82 */ /* 0x01ae620000000a00 */
[----:B------:R-:W-:Y:S01]  /*46d0*/  ULDC UR4, c[0x0][0x150] ;  /* 0x0000540000047ab9 */ /* 0x000fe20000000800 */
[----:B------:R-:W-:Y:S01]  /*46e0*/  IMAD.MOV.U32 R6, RZ, RZ, R18 ;  /* 0x000000ffff067224 */ /* 0x000fe200078e0012 */
[----:B------:R-:W2:Y:S01]  /*46f0*/  S2R R20, SR_CTAID.Y ;  /* 0x0000000000147919 */ /* 0x000ea20000002600 */
[----:B------:R-:W-:-:S04]  /*4700*/  IMAD.MOV.U32 R7, RZ, RZ, R17 ;  /* 0x000000ffff077224 */ /* 0x000fc800078e0011 */
[----:B------:R-:W3:Y:S08]  /*4710*/  LDC R15, c[0x0][0x144] ;  /* 0x00005100ff0f7b82 */ /* 0x000ef00000000800 */
[----:B------:R-:W4:Y:S08]  /*4720*/  LDC R0, c[0x0][0x630] ;  /* 0x00018c00ff007b82 */ /* 0x000f300000000800 */
[----:B------:R-:W2:Y:S01]  /*4730*/  LDC.64 R12, c[0x0][0x620] ;  /* 0x00018800ff0c7b82 */ /* 0x000ea20000000a00 */
[----:B-1----:R-:W-:-:S04]  /*4740*/  ISETP.NE.U32.AND P0, PT, R8, RZ, PT ;  /* 0x000000ff0800720c */ /* 0x002fc80003f05070 */
[----:B------:R-:W-:Y:S02]  /*4750*/  ISETP.NE.AND.EX P0, PT, R9, RZ, PT, P0 ;  /* 0x000000ff0900720c */ /* 0x000fe40003f05300 */
[----:B0-----:R-:W-:-:S05]  /*4760*/  I2FP.F32.U32 R2, R10 ;  /* 0x0000000a00027245 */ /* 0x001fca0000201000 */
[----:B------:R-:W-:-:S04]  /*4770*/  FMUL R2, R2, UR4 ;  /* 0x0000000402027c20 */ /* 0x000fc80008400000 */
[----:B------:R0:W1:Y:S02]  /*4780*/  F2I.U32.TRUNC.NTZ R14, R2 ;  /* 0x00000002000e7305 */ /* 0x000064000020f000 */
[----:B---34-:R-:W-:Y:S05]  /*4790*/  @!P0 BRA `(.L_x_101) ;  /* 0x0000000000288947 */ /* 0x018fea0003800000 */
[----:B------:R-:W3:Y:S02]  /*47a0*/  LDC R3, c[0x0][0x634] ;  /* 0x00018d00ff037b82 */ /* 0x000ee40000000800 */
[----:B---3--:R-:W-:-:S05]  /*47b0*/  IADD3 R7, P0, R18, R3, RZ ;  /* 0x0000000312077210 */ /* 0x008fca0007f1e0ff */
[----:B------:R-:W-:-:S04]  /*47c0*/  IMAD.X R11, RZ, RZ, R17, P0 ;  /* 0x000000ffff0b7224 */ /* 0x000fc800000e0611 */
[----:B0-----:R-:W-:-:S04]  /*47d0*/  IMAD.WIDE.U32 R2, R11, R8, RZ ;  /* 0x000000080b027225 */ /* 0x001fc800078e00ff */
[----:B------:R-:W-:-:S04]  /*47e0*/  IMAD.WIDE.U32 R4, P0, R7, R9, R2 ;  /* 0x0000000907047225 */ /* 0x000fc80007800002 */
[----:B------:R-:W-:-:S04]  /*47f0*/  IMAD.WIDE.U32 R2, R7, R8, RZ ;  /* 0x0000000807027225 */ /* 0x000fc800078e00ff */
[----:B------:R-:W-:Y:S01]  /*4800*/  IMAD.X R7, RZ, RZ, RZ, P0 ;  /* 0x000000ffff077224 */ /* 0x000fe200000e06ff */
[----:B------:R-:W-:Y:S01]  /*4810*/  IADD3 RZ, P0, R3, R4, RZ ;  /* 0x0000000403ff7210 */ /* 0x000fe20007f1e0ff */
[----:B------:R-:W-:-:S04]  /*4820*/  IMAD.MOV.U32 R6, RZ, RZ, R5 ;  /* 0x000000ffff067224 */ /* 0x000fc800078e0005 */
[----:B------:R-:W-:-:S08]  /*4830*/  IMAD.WIDE.U32.X R6, R11, R9, R6, P0 ;  /* 0x000000090b067225 */ /* 0x000fd000000e0406 */
.L_x_101:
[----:B------:R-:W3:Y:S01]  /*4840*/  LDC.64 R26, c[0x0][0x640] ;  /* 0x00019000ff1a7b82 */ /* 0x000ee20000000a00 */
[-C--:B------:R-:W-:Y:S01]  /*4850*/  SHF.R.U64 R11, R6, R0.reuse, R7 ;  /* 0x00000000060b7219 */ /* 0x080fe20000001207 */
[----:B------:R-:W-:Y:S01]  /*4860*/  IMAD.MOV.U32 R19, RZ, RZ, R17 ;  /* 0x000000ffff137224 */ /* 0x000fe200078e0011 */
[----:B------:R-:W-:Y:S01]  /*4870*/  SHF.R.U32.HI R0, RZ, R0, R7 ;  /* 0x00000000ff007219 */ /* 0x000fe20000011607 */
[----:B-1----:R-:W-:Y:S01]  /*4880*/  IMAD.MOV R14, RZ, RZ, -R14 ;  /* 0x000000ffff0e7224 */ /* 0x002fe200078e0a0e */
[----:B------:R-:W-:Y:S01]  /*4890*/  IADD3 R5, P0, RZ, -R11, RZ ;  /* 0x8000000bff057210 */ /* 0x000fe20007f1e0ff */
[----:B------:R-:W-:Y:S01]  /*48a0*/  ULDC UR4, c[0x0][0x154] ;  /* 0x0000550000047ab9 */ /* 0x000fe20000000800 */
[----:B------:R-:W-:Y:S01]  /*48b0*/  IMAD.MOV.U32 R7, RZ, RZ, 0x1 ;  /* 0x00000001ff077424 */ /* 0x000fe200078e00ff */
[----:B------:R-:W1:Y:S01]  /*48c0*/  LDC R4, c[0x0][0x618] ;  /* 0x00018600ff047b82 */ /* 0x000e620000000800 */
[----:B------:R-:W-:Y:S02]  /*48d0*/  IMAD R22, R15, R14, R10 ;  /* 0x0000000e0f167224 */ /* 0x000fe400078e020a */
[----:B------:R-:W-:-:S04]  /*48e0*/  IMAD.X R3, RZ, RZ, ~R0, P0 ;  /* 0x000000ffff037224 */ /* 0x000fc800000e0e00 */
[-C--:B--2---:R-:W-:Y:S01]  /*48f0*/  IMAD R0, R3, R12.reuse, RZ ;  /* 0x0000000c03007224 */ /* 0x084fe200078e02ff */
[----:B------:R-:W2:Y:S01]  /*4900*/  LDC R6, c[0x0][0x608] ;  /* 0x00018200ff067b82 */ /* 0x000ea20000000800 */
[----:B0-----:R-:W-:-:S04]  /*4910*/  IMAD.WIDE.U32 R2, R5, R12, R18 ;  /* 0x0000000c05027225 */ /* 0x001fc800078e0012 */
[----:B------:R-:W-:Y:S01]  /*4920*/  IMAD R5, R5, R13, R0 ;  /* 0x0000000d05057224 */ /* 0x000fe200078e0200 */
[----:B------:R-:W-:Y:S02]  /*4930*/  I2FP.F32.U32 R0, R20 ;  /* 0x0000001400007245 */ /* 0x000fe40000201000 */
[----:B------:R-:W0:Y:S01]  /*4940*/  LDC R24, c[0x0][0x658] ;  /* 0x00019600ff187b82 */ /* 0x000e220000000800 */
[----:B------:R-:W-:Y:S01]  /*4950*/  IMAD.IADD R3, R3, 0x1, R5 ;  /* 0x0000000103037824 */ /* 0x000fe200078e0205 */
[----:B---3--:R-:W-:Y:S01]  /*4960*/  ISETP.NE.U32.AND P0, PT, R26, RZ, PT ;  /* 0x000000ff1a00720c */ /* 0x008fe20003f05070 */
[----:B------:R-:W-:Y:S01]  /*4970*/  FMUL R0, R0, UR4 ;  /* 0x0000000400007c20 */ /* 0x000fe20008400000 */
[----:B------:R-:W-:Y:S02]  /*4980*/  IMAD.MOV.U32 R5, RZ, RZ, -0x1 ;  /* 0xffffffffff057424 */ /* 0x000fe400078e00ff */
[----:B------:R-:W-:Y:S01]  /*4990*/  ISETP.NE.AND.EX P0, PT, R27, RZ, PT, P0 ;  /* 0x000000ff1b00720c */ /* 0x000fe20003f05300 */
[----:B------:R3:W4:Y:S01]  /*49a0*/  F2I.U32.TRUNC.NTZ R12, R0 ;  /* 0x00000000000c7305 */ /* 0x000722000020f000 */
[----:B------:R-:W3:Y:S01]  /*49b0*/  LDC R15, c[0x0][0x148] ;  /* 0x00005200ff0f7b82 */ /* 0x000ee20000000800 */
[----:B-1----:R-:W-:-:S02]  /*49c0*/  SHF.R.U64 R10, R2, R4, R3 ;  /* 0x00000004020a7219 */ /* 0x002fc40000001203 */
[----:B------:R-:W-:-:S05]  /*49d0*/  SHF.R.U32.HI R3, RZ, R4, R3 ;  /* 0x00000004ff037219 */ /* 0x000fca0000011603 */
[----:B------:R-:W1:Y:S01]  /*49e0*/  LDC R14, c[0x0][0x600] ;  /* 0x00018000ff0e7b82 */ /* 0x000e620000000800 */
[-CC-:B--2---:R-:W-:Y:S02]  /*49f0*/  SHF.R.U64 R8, R10, R6.reuse, R3.reuse ;  /* 0x000000060a087219 */ /* 0x184fe40000001203 */
[----:B------:R-:W-:-:S05]  /*4a00*/  SHF.R.U32.HI R3, RZ, R6, R3 ;  /* 0x00000006ff037219 */ /* 0x000fca0000011603 */
[----:B------:R-:W2:Y:S01]  /*4a10*/  LDC R21, c[0x0][0x648] ;  /* 0x00019200ff157b82 */ /* 0x000ea20000000800 */
[-CC-:B0-----:R-:W-:Y:S02]  /*4a20*/  SHF.R.U64 R13, R8, R24.reuse, R3.reuse ;  /* 0x00000018080d7219 */ /* 0x181fe40000001203 */
[-C--:B------:R-:W-:Y:S02]  /*4a30*/  SHF.L.U32 R5, R5, R24.reuse, RZ ;  /* 0x0000001805057219 */ /* 0x080fe400000006ff */
[-C--:B------:R-:W-:Y:S01]  /*4a40*/  SHF.R.U32.HI R3, RZ, R24.reuse, R3 ;  /* 0x00000018ff037219 */ /* 0x080fe20000011603 */
[----:B------:R-:W-:Y:S01]  /*4a50*/  IMAD.MOV.U32 R2, RZ, RZ, R13 ;  /* 0x000000ffff027224 */ /* 0x000fe200078e000d */
[----:B------:R-:W-:Y:S01]  /*4a60*/  SHF.L.U32 R24, R7, R24, RZ ;  /* 0x0000001807187219 */ /* 0x000fe200000006ff */
[----:B------:R-:W0:Y:S01]  /*4a70*/  LDC R25, c[0x0][0x638] ;  /* 0x00018e00ff197b82 */ /* 0x000e220000000800 */
[----:B------:R-:W-:-:S07]  /*4a80*/  LOP3.LUT R19, RZ, R5, RZ, 0x33, !PT ;  /* 0x00000005ff137212 */ /* 0x000fce00078e33ff */
[----:B------:R-:W0:Y:S01]  /*4a90*/  LDC R28, c[0x0][0x610] ;  /* 0x00018400ff1c7b82 */ /* 0x000e220000000800 */
[----:B----4-:R-:W-:Y:S05]  /*4aa0*/  @!P0 BRA `(.L_x_102) ;  /* 0x0000000000288947 */ /* 0x010fea0003800000 */
[----:B---3--:R-:W3:Y:S02]  /*4ab0*/  LDC R0, c[0x0][0x64c] ;  /* 0x00019300ff007b82 */ /* 0x008ee40000000800 */
        /* <DEDUP_REMOVED lines=9> */
.L_x_102:
[----:B------:R-:W4:Y:S01]  /*4b50*/  LDC R4, c[0x0][0x65c] ;  /* 0x00019700ff047b82 */ /* 0x000f220000000800 */
[----:B--23--:R-:W-:Y:S01]  /*4b60*/  SHF.R.U64 R0, R2, R21, R3 ;  /* 0x0000001502007219 */ /* 0x00cfe20000001203 */
[----:B-1----:R-:W-:Y:S01]  /*4b70*/  VIADD R3, R14, 0xffffffff ;  /* 0xffffffff0e037836 */ /* 0x002fe20000000000 */
[----:B------:R-:W-:Y:S01]  /*4b80*/  LOP3.LUT R19, R8, R19, RZ, 0xc0, !PT ;  /* 0x0000001308137212 */ /* 0x000fe200078ec0ff */
[----:B------:R-:W-:Y:S02]  /*4b90*/  IMAD.MOV R12, RZ, RZ, -R12 ;  /* 0x000000ffff0c7224 */ /* 0x000fe400078e0a0c */
[----:B------:R-:W-:Y:S01]  /*4ba0*/  IMAD.MOV R2, RZ, RZ, -R0 ;  /* 0x000000ffff027224 */ /* 0x000fe200078e0a00 */
[----:B------:R-:W-:Y:S01]  /*4bb0*/  LOP3.LUT R3, R10, R3, RZ, 0xc0, !PT ;  /* 0x000000030a037212 */ /* 0x000fe200078ec0ff */
[----:B------:R-:W-:Y:S02]  /*4bc0*/  IMAD R19, R24, R0, R19 ;  /* 0x0000000018137224 */ /* 0x000fe400078e0213 */
[----:B0-----:R-:W-:-:S04]  /*4bd0*/  IMAD R0, R2, R25, R13 ;  /* 0x0000001902007224 */ /* 0x001fc800078e020d */
[----:B------:R-:W-:Y:S01]  /*4be0*/  IMAD R2, R0, R14, R3 ;  /* 0x0000000e00027224 */ /* 0x000fe200078e0203 */
[----:B----4-:R-:W-:Y:S01]  /*4bf0*/  ISETP.NE.AND P0, PT, R4, 0x1, PT ;  /* 0x000000010400780c */ /* 0x010fe20003f05270 */
[----:B------:R-:W-:-:S05]  /*4c00*/  IMAD.MOV.U32 R4, RZ, RZ, 0x1 ;  /* 0x00000001ff047424 */ /* 0x000fca00078e00ff */
[----:B------:R-:W-:-:S07]  /*4c10*/  PRMT R0, R4, 0x7610, R0 ;  /* 0x0000761004007816 */ /* 0x000fce0000000000 */
[----:B------:R-:W-:-:S04]  /*4c20*/  @P0 IMAD R22, R15, R12, R20 ;  /* 0x0000000c0f160224 */ /* 0x000fc800078e0214 */
[----:B------:R-:W-:-:S05]  /*4c30*/  IMAD R19, R19, R28, R22 ;  /* 0x0000001c13137224 */ /* 0x000fca00078e0216 */
[----:B------:R-:W-:Y:S02]  /*4c40*/  SEL R22, R2, R19, !P0 ;  /* 0x0000001302167207 */ /* 0x000fe40004000000 */
[----:B------:R-:W-:Y:S01]  /*4c50*/  SEL R19, R19, R2, !P0 ;  /* 0x0000000213137207 */ /* 0x000fe20004000000 */
[----:B------:R-:W-:-:S07]  /*4c60*/  IMAD.MOV.U32 R2, RZ, RZ, R11 ;  /* 0x000000ffff027224 */ /* 0x000fce00078e000b */
.L_x_100:
[----:B------:R-:W-:Y:S02]  /*4c70*/  LOP3.LUT P0, RZ, R0, 0xff, RZ, 0xc0, !PT ;  /* 0x000000ff00ff7812 */ /* 0x000fe4000780c0ff */
[----:B------:R-:W-:-:S11]  /*4c80*/  LOP3.LUT R73, R73, 0x1, RZ, 0x3c, !PT ;  /* 0x0000000149497812 */ /* 0x000fd600078e3cff */
[----:B------:R-:W-:Y:S05]  /*4c90*/  @P0 BRA `(.L_x_103) ;  /* 0xffffffcc004c0947 */ /* 0x000fea000383ffff */
[----:B------:R-:W-:Y:S05]  /*4ca0*/  EXIT ;  /* 0x000000000000794d */ /* 0x000fea0003800000 */
.L_x_18:
[----:B------:R-:W-:-:S08]  /*4cb0*/  ISETP.NE.AND P0, PT, R5, RZ, PT ;  /* 0x000000ff0500720c */ /* 0x000fd00003f05270 */
[----:B0-2---:R-:W0:-:S00]  /*4cc0*/  USETMAXREG.DEALLOC.CTAPOOL 0x28 ;  /* 0x00000028000079c8 */ /* 0x005e0000080e0500 */
[----:B------:R-:W-:Y:S05]  /*4cd0*/  @P0 EXIT ;  /* 0x000000000000094d */ /* 0x000fea0003800000 */
[----:B0-----:R-:W-:Y:S01]  /*4ce0*/  LOP3.LUT P0, RZ, R8, 0xff, RZ, 0xc0, !PT ;  /* 0x000000ff08ff7812 */ /* 0x001fe2000780c0ff */
[----:B------:R-:W-:Y:S02]  /*4cf0*/  IMAD.MOV.U32 R0, RZ, RZ, 0x1 ;  /* 0x00000001ff007424 */ /* 0x000fe400078e00ff */
[----:B------:R-:W-:-:S10]  /*4d00*/  IMAD.MOV.U32 R6, RZ, RZ, RZ ;  /* 0x000000ffff067224 */ /* 0x000fd400078e00ff */
[----:B------:R-:W-:Y:S05]  /*4d10*/  @!P0 BRA `(.L_x_104) ;  /* 0x0000000c00388947 */ /* 0x000fea0003800000 */
[----:B------:R-:W0:Y:S01]  /*4d20*/  S2UR UR8, SR_CgaCtaId ;  /* 0x00000000000879c3 */ /* 0x000e220000008800 */
[----:B------:R-:W-:Y:S01]  /*4d30*/  LOP3.LUT P0, RZ, R4, 0x1f, RZ, 0xc0, !PT ;  /* 0x0000001f04ff7812 */ /* 0x000fe2000780c0ff */
[----:B------:R-:W-:Y:S01]  /*4d40*/  ULDC UR5, c[0x0][0x658] ;  /* 0x0001960000057ab9 */ /* 0x000fe20000000800 */
[----:B------:R-:W-:Y:S01]  /*4d50*/  UMOV UR6, 0xffffffff ;  /* 0xffffffff00067882 */ /* 0x000fe20000000000 */
[----:B------:R-:W-:Y:S01]  /*4d60*/  BSSY B0, `(.L_x_104) ;  /* 0x00000c9000007945 */ /* 0x000fe20003800000 */
[----:B------:R-:W-:Y:S01]  /*4d70*/  USHF.L.U32 UR6, UR6, UR5, URZ ;  /* 0x0000000506067299 */ /* 0x000fe2000800063f */
[C---:B------:R-:W-:Y:S01]  /*4d80*/  ISETP.NE.AND P2, PT, R3.reuse, RZ, PT ;  /* 0x000000ff0300720c */ /* 0x040fe20003f45270 */
[----:B------:R-:W-:Y:S01]  /*4d90*/  IMAD.MOV.U32 R9, RZ, RZ, 0x1 ;  /* 0x00000001ff097424 */ /* 0x000fe200078e00ff */
[----:B------:R-:W-:Y:S01]  /*4da0*/  ISETP.NE.OR P0, PT, R3, RZ, !P0 ;  /* 0x000000ff0300720c */ /* 0x000fe20004705670 */
[----:B------:R-:W-:Y:S01]  /*4db0*/  IMAD.MOV.U32 R0, RZ, RZ, 0x1 ;  /* 0x00000001ff007424 */ /* 0x000fe200078e00ff */
[----:B------:R-:W-:Y:S01]  /*4dc0*/  LOP3.LUT R7, R16, 0x2, RZ, 0xfc, !PT ;  /* 0x0000000210077812 */ /* 0x000fe200078efcff */
[----:B------:R-:W-:Y:S01]  /*4dd0*/  IMAD.MOV.U32 R6, RZ, RZ, RZ ;  /* 0x000000ffff067224 */ /* 0x000fe200078e00ff */
[----:B------:R-:W-:Y:S01]  /*4de0*/  ULDC UR4, c[0x0][0x600] ;  /* 0x0001800000047ab9 */ /* 0x000fe20000000800 */
[----:B------:R-:W-:Y:S01]  /*4df0*/  UMOV UR7, 0x1 ;  /* 0x0000000100077882 */ /* 0x000fe20000000000 */
[----:B------:R-:W-:-:S02]  /*4e00*/  UIADD3 UR22, UR40, 0x1, URZ ;  /* 0x0000000128167890 */ /* 0x000fc4000fffe03f */
[----:B------:R-:W-:Y:S02]  /*4e10*/  UIADD3 UR15, UR4, -0x1, URZ ;  /* 0xffffffff040f7890 */ /* 0x000fe4000fffe03f */
[----:B------:R-:W-:Y:S02]  /*4e20*/  USHF.L.U32 UR17, UR7, UR5, URZ ;  /* 0x0000000507117299 */ /* 0x000fe4000800063f */
[----:B------:R-:W-:Y:S01]  /*4e30*/  ULOP3.LUT UR16, URZ, UR6, URZ, 0x33, !UPT ;  /* 0x000000063f107292 */ /* 0x000fe2000f8e333f */
[----:B------:R-:W-:Y:S01]  /*4e40*/  ULDC.64 UR20, c[0x0][0x198] ;  /* 0x0000660000147ab9 */ /* 0x000fe20000000a00 */
[----:B0-----:R-:W-:-:S10]  /*4e50*/  IMAD.U32 R8, RZ, RZ, UR8 ;  /* 0x00000008ff087e24 */ /* 0x001fd4000f8e00ff */
.L_x_116:
[----:B------:R-:W-:-:S03]  /*4e60*/  UMOV UR4, 0xffffffff ;  /* 0xffffffff00047882 */ /* 0x000fc60000000000 */
[----:B------:R-:W-:Y:S05]  /*4e70*/  BRA.DIV UR4, `(.L_x_105) ;  /* 0x0000001e04547947 */ /* 0x000fea000b800000 */
[----:B------:R-:W-:-:S13]  /*4e80*/  ELECT P6, URZ, PT ;  /* 0x00000000003f782f */ /* 0x000fda00038c0000 */
.L_x_153:
[----:B------:R-:W0:Y:S01]  /*4e90*/  LDC R3, c[0x0][0x28c] ;  /* 0x0000a300ff037b82 */ /* 0x000e220000000800 */
[----:B------:R-:W-:Y:S01]  /*4ea0*/  BSSY B1, `(.L_x_106) ;  /* 0x000003c000017945 */ /* 0x000fe20003800000 */
[----:B0-----:R-:W-:-:S13]  /*4eb0*/  ISETP.LT.OR P6, PT, R3, 0x1, !P6 ;  /* 0x000000010300780c */ /* 0x001fda00077c1670 */
[----:B------:R-:W-:Y:S05]  /*4ec0*/  @P6 BRA `(.L_x_107) ;  /* 0x0000000000e46947 */ /* 0x000fea0003800000 */
[----:B------:R-:W-:Y:S02]  /*4ed0*/  IMAD R8, R19, 0x8, R8 ;  /* 0x0000000813087824 */ /* 0x000fe400078e0208 */
[----:B------:R-:W-:Y:S02]  /*4ee0*/  IMAD.SHL.U32 R22, R22, 0x40, RZ ;  /* 0x0000004016167824 */ /* 0x000fe400078e00ff */
[----:B------:R-:W-:Y:S02]  /*4ef0*/  IMAD.MOV.U32 R14, RZ, RZ, RZ ;  /* 0x000000ffff0e7224 */ /* 0x000fe400078e00ff */
[----:B------:R-:W-:Y:S02]  /*4f00*/  IMAD.U32 R15, RZ, RZ, UR22 ;  /* 0x00000016ff0f7e24 */ /* 0x000fe4000f8e00ff */
[----:B------:R-:W-:Y:S02]  /*4f10*/  IMAD.MOV.U32 R3, RZ, RZ, R0 ;  /* 0x000000ffff037224 */ /* 0x000fe400078e0000 */
[----:B------:R-:W-:-:S02]  /*4f20*/  IMAD.MOV.U32 R5, RZ, RZ, R6 ;  /* 0x000000ffff057224 */ /* 0x000fc400078e0006 */
[----:B------:R-:W-:-:S07]  /*4f30*/  IMAD.SHL.U32 R11, R8, 0x8, RZ ;  /* 0x00000008080b7824 */ /* 0x000fce00078e00ff */
.L_x_111:
[----:B------:R-:W0:Y:S01]  /*4f40*/  S2UR UR4, SR_CgaCtaId ;  /* 0x00000000000479c3 */ /* 0x000e220000008800 */
[----:B------:R-:W-:Y:S02]  /*4f50*/  MOV R13, 0x400 ;  /* 0x00000400000d7802 */ /* 0x000fe40000000f00 */
[----:B------:R-:W-:-:S05]  /*4f60*/  SHF.L.U32 R4, R3, 0x1f, RZ ;  /* 0x0000001f03047819 */ /* 0x000fca00000006ff */
[----:B------:R-:W1:Y:S01]  /*4f70*/  @!P2 LDC R10, c[0x0][0x500] ;  /* 0x00014000ff0aab82 */ /* 0x000e620000000800 */
[----:B0-----:R-:W-:-:S05]  /*4f80*/  IMAD.U32 R8, RZ, RZ, UR4 ;  /* 0x00000004ff087e24 */ /* 0x001fca000f8e00ff */
[----:B------:R-:W-:-:S05]  /*4f90*/  LEA R12, R8, R13, 0x18 ;  /* 0x0000000d080c7211 */ /* 0x000fca00078ec0ff */
[----:B------:R-:W-:-:S04]  /*4fa0*/  IMAD R13, R5, 0x8, R12 ;  /* 0x00000008050d7824 */ /* 0x000fc800078e020c */
[----:B------:R-:W0:Y:S02]  /*4fb0*/  SYNCS.PHASECHK.TRANS64.TRYWAIT P1, [R13+URZ+0xe0], R4 ;  /* 0x0000e0040d0075a7 */ /* 0x000e24000802017f */
[----:B01----:R-:W-:Y:S05]  /*4fc0*/  @!P1 BRA `(.L_x_108) ;  /* 0x0000001c00209947 */ /* 0x003fea0003800000 */
.L_x_154:
[----:B0-----:R-:W-:Y:S01]  /*4fd0*/  PRMT R4, R7, 0x9910, RZ ;  /* 0x0000991007047816 */ /* 0x001fe200000000ff */
[----:B------:R0:W-:Y:S03]  /*4fe0*/  @!P2 SYNCS.ARRIVE.TRANS64 RZ, [R13+URZ], R10 ;  /* 0x0000000a0dffa9a7 */ /* 0x0001e6000800003f */
[----:B------:R-:W-:-:S13]  /*4ff0*/  ISETP.NE.AND P1, PT, R4, 0x2, PT ;  /* 0x000000020400780c */ /* 0x000fda0003f25270 */
[----:B0-----:R-:W-:Y:S05]  /*5000*/  @P1 BRA `(.L_x_109) ;  /* 0x0000000000041947 */ /* 0x001fea0003800000 */
[----:B------:R-:W-:Y:S01]  /*5010*/  BPT.TRAP 0x1 ;  /* 0x000000040000795c */ /* 0x000fe20000300000 */
.L_x_109:
[----:B------:R-:W-:Y:S05]  /*5020*/  @P0 BRA `(.L_x_110) ;  /* 0x0000000000040947 */ /* 0x000fea0003800000 */
[----:B------:R-:W-:Y:S01]  /*5030*/  BPT.TRAP 0x1 ;  /* 0x000000040000795c */ /* 0x000fe20000300000 */
.L_x_110:
[----:B------:R-:W-:Y:S01]  /*5040*/  IMAD R4, R5, 0x8, R8 ;  /* 0x0000000805047824 */ /* 0x000fe200078e0208 */
[----:B------:R-:W-:Y:S01]  /*5050*/  R2UR UR9, R13 ;  /* 0x000000000d0972ca */ /* 0x000fe200000e0000 */
[----:B------:R-:W-:Y:S01]  /*5060*/  VIADD R15, R15, 0xffffffff ;  /* 0xffffffff0f0f7836 */ /* 0x000fe20000000000 */
[----:B------:R-:W-:Y:S01]  /*5070*/  UIADD3 UR4, UP0, UR20, 0xf0, URZ ;  /* 0x000000f014047890 */ /* 0x000fe2000ff1e03f */
[----:B------:R-:W-:Y:S01]  /*5080*/  IMAD.SHL.U32 R4, R4, 0x100, RZ ;  /* 0x0000010004047824 */ /* 0x000fe200078e00ff */
[----:B------:R-:W-:Y:S01]  /*5090*/  R2UR UR11, R11 ;  /* 0x000000000b0b72ca */ /* 0x000fe200000e0000 */
[----:B------:R-:W-:Y:S01]  /*50a0*/  UIADD3 UR24, UP1, UR20, 0x1f0, URZ ;  /* 0x000001f014187890 */ /* 0x000fe2000ff3e03f */
[----:B------:R-:W-:Y:S01]  /*50b0*/  R2UR UR10, R14 ;  /* 0x000000000e0a72ca */ /* 0x000fe200000e0000 */
[--C-:B------:R-:W-:Y:S01]  /*50c0*/  IMAD R4, R4, 0x2, R12.reuse ;  /* 0x0000000204047824 */ /* 0x100fe200078e020c */
[----:B------:R-:W-:Y:S01]  /*50d0*/  R2UR UR12, R2 ;  /* 0x00000000020c72ca */ /* 0x000fe200000e0000 */
[C---:B------:R-:W-:Y:S01]  /*50e0*/  IMAD R12, R5.reuse, 0x1000, R12 ;  /* 0x00001000050c7824 */ /* 0x040fe200078e020c */
[----:B------:R-:W-:Y:S01]  /*50f0*/  R2UR UR18, R22 ;  /* 0x00000000161272ca */ /* 0x000fe200000e0000 */
[----:B------:R-:W-:Y:S01]  /*5100*/  VIADD R5, R5, 0x1 ;  /* 0x0000000105057836 */ /* 0x000fe20000000000 */
[----:B------:R-:W-:Y:S01]  /*5110*/  R2UR UR5, R4 ;  /* 0x00000000040572ca */ /* 0x000fe200000e0000 */
[----:B------:R-:W-:Y:S01]  /*5120*/  UIADD3.X UR25, URZ, UR21, URZ, UP1, !UPT ;  /* 0x000000153f197290 */ /* 0x000fe20008ffe43f */
[----:B------:R-:W-:Y:S01]  /*5130*/  R2UR UR8, R12 ;  /* 0x000000000c0872ca */ /* 0x000fe200000e0000 */
[----:B------:R-:W-:Y:S01]  /*5140*/  UMOV UR19, 0xff0000 ;  /* 0x00ff000000137882 */ /* 0x000fe20000000000 */
[----:B------:R-:W-:Y:S01]  /*5150*/  ISETP.GT.AND P3, PT, R15, 0x1, PT ;  /* 0x000000010f00780c */ /* 0x000fe20003f64270 */
[----:B------:R-:W-:Y:S01]  /*5160*/  UMOV UR6, 0x0 ;  /* 0x0000000000067882 */ /* 0x000fe20000000000 */
[----:B------:R-:W-:Y:S01]  /*5170*/  UMOV UR7, 0x10000000 ;  /* 0x1000000000077882 */ /* 0x000fe20000000000 */
[----:B------:R-:W-:Y:S01]  /*5180*/  ISETP.NE.AND P1, PT, R5, 0x1c, PT ;  /* 0x0000001c0500780c */ /* 0x000fe20003f25270 */
[----:B------:R-:W-:-:S03]  /*5190*/  VIADD R14, R14, 0x20 ;  /* 0x000000200e0e7836 */ /* 0x000fc60000000000 */
[----:B------:R-:W-:Y:S02]  /*51a0*/  SEL R4, RZ, 0x1, P1 ;  /* 0x00000001ff047807 */ /* 0x000fe40000800000 */
[----:B------:R-:W-:Y:S01]  /*51b0*/  UIADD3 UR13, UR5, 0x300, URZ ;  /* 0x00000300050d7890 */ /* 0x000fe2000fffe03f */
[----:B------:R-:W-:Y:S01]  /*51c0*/  SEL R5, R5, RZ, P1 ;  /* 0x000000ff05057207 */ /* 0x000fe20000800000 */
[----:B------:R-:W-:Y:S01]  /*51d0*/  UIADD3.X UR5, URZ, UR21, URZ, UP0, !UPT ;  /* 0x000000153f057290 */ /* 0x000fe200087fe43f */
[----:B------:R-:W-:Y:S01]  /*51e0*/  LOP3.LUT R3, R3, R4, RZ, 0x3c, !PT ;  /* 0x0000000403037212 */ /* 0x000fe200078e3cff */
[----:B------:R-:W-:-:S03]  /*51f0*/  UIADD3 UR14, UR8, 0x1c300, URZ ;  /* 0x0001c300080e7890 */ /* 0x000fc6000fffe03f */
[----:B------:R-:W-:-:S04]  /*5200*/  UMOV UR8, UR13 ;  /* 0x0000000d00087c82 */ /* 0x000fc80008000000 */
[----:B------:R0:W-:Y:S02]  /*5210*/  UTMALDG.3D.MULTICAST [UR8], [UR4], UR19, desc[UR6] ;  /* 0x00000608040073b4 */ /* 0x0001e40008011813 */
[----:B0-----:R-:W-:Y:S01]  /*5220*/  UMOV UR8, UR14 ;  /* 0x0000000e00087c82 */ /* 0x001fe20008000000 */
[----:B------:R-:W-:Y:S02]  /*5230*/  UMOV UR11, UR18 ;  /* 0x00000012000b7c82 */ /* 0x000fe40008000000 */
[----:B------:R0:W-:Y:S02]  /*5240*/  UTMALDG.3D [UR8], [UR24], desc[UR6] ;  /* 0x00000608180075b4 */ /* 0x0001e40008011000 */
[----:B0-----:R-:W-:Y:S05]  /*5250*/  @P3 BRA `(.L_x_111) ;  /* 0xfffffffc00383947 */ /* 0x001fea000383ffff */
.L_x_107:
[----:B------:R-:W-:Y:S05]  /*5260*/  BSYNC B1 ;  /* 0x0000000000017941 */ /* 0x000fea0003800000 */
.L_x_106:
[----:B------:R-:W2:Y:S01]  /*5270*/  LDL.64 R12, [R1] ;  /* 0x00000000010c7983 */ /* 0x000ea20000100a00 */
[----:B------:R-:W-:Y:S01]  /*5280*/  LOP3.LUT P4, RZ, R9, 0xff, RZ, 0xc0, !PT ;  /* 0x000000ff09ff7812 */ /* 0x000fe2000788c0ff */
[----:B------:R-:W-:Y:S01]  /*5290*/  VIADD R9, R6, UR40 ;  /* 0x0000002806097c36 */ /* 0x000fe20008000000 */
[----:B------:R-:W-:Y:S01]  /*52a0*/  ULDC.64 UR4, c[0x0][0x650] ;  /* 0x0001940000047ab9 */ /* 0x000fe20000000a00 */
[----:B------:R-:W-:Y:S01]  /*52b0*/  IMAD.U32 R2, RZ, RZ, UR40 ;  /* 0x00000028ff027e24 */ /* 0x000fe2000f8e00ff */
[----:B------:R-:W-:Y:S01]  /*52c0*/  UISETP.GE.U32.AND UP0, UPT, UR40, 0x1c, UPT ;  /* 0x0000001c2800788c */ /* 0x000fe2000bf06070 */
[----:B------:R-:W-:Y:S01]  /*52d0*/  BSSY B1, `(.L_x_112) ;  /* 0x000006f000017945 */ /* 0x000fe20003800000 */
[----:B------:R-:W-:Y:S01]  /*52e0*/  ISETP.GT.U32.AND P1, PT, R9, 0x1b, PT ;  /* 0x0000001b0900780c */ /* 0x000fe20003f24070 */
[----:B------:R-:W-:Y:S02]  /*52f0*/  IMAD.MOV.U32 R19, RZ, RZ, -0x1 ;  /* 0xffffffffff137424 */ /* 0x000fe400078e00ff */
[----:B------:R-:W-:Y:S01]  /*5300*/  IMAD.MOV.U32 R22, RZ, RZ, -0x1 ;  /* 0xffffffffff167424 */ /* 0x000fe200078e00ff */
[----:B------:R-:W-:-:S02]  /*5310*/  ISETP.LT.U32.AND P1, PT, R2, 0x1c, P1 ;  /* 0x0000001c0200780c */ /* 0x000fc40000f21070 */
[----:B------:R-:W-:Y:S01]  /*5320*/  PLOP3.LUT P3, PT, PT, PT, UP0, 0x80, 0x0 ;  /* 0x000000000000781c */ /* 0x000fe20003f6f008 */
[----:B------:R-:W0:Y:S01]  /*5330*/  @P4 S2R R8, SR_CgaCtaId ;  /* 0x0000000000084919 */ /* 0x000e220000008800 */
[----:B------:R-:W-:Y:S02]  /*5340*/  @P4 MOV R3, 0x400 ;  /* 0x0000040000034802 */ /* 0x000fe40000000f00 */
[----:B------:R-:W-:Y:S02]  /*5350*/  SEL R5, RZ, 0x1, !P1 ;  /* 0x00000001ff057807 */ /* 0x000fe40004800000 */
[----:B------:R-:W-:Y:S02]  /*5360*/  SHF.R.U32.HI R2, RZ, 0x2, R9 ;  /* 0x00000002ff027819 */ /* 0x000fe40000011609 */
[----:B------:R-:W-:Y:S02]  /*5370*/  LOP3.LUT R0, R0, R5, RZ, 0x3c, !PT ;  /* 0x0000000500007212 */ /* 0x000fe400078e3cff */
[----:B0-----:R-:W-:-:S04]  /*5380*/  @P4 LEA R3, R8, R3, 0x18 ;  /* 0x0000000308034211 */ /* 0x001fc800078ec0ff */
[----:B------:R0:W-:Y:S02]  /*5390*/  @P4 SYNCS.ARRIVE.TRANS64.A1T0 RZ, [R3+URZ+0x1f8], RZ ;  /* 0x0001f8ff03ff49a7 */ /* 0x0001e4000810003f */
[----:B0-----:R-:W-:-:S04]  /*53a0*/  IMAD.WIDE.U32 R2, R2, 0x24924925, RZ ;  /* 0x2492492502027825 */ /* 0x001fc800078e00ff */
[----:B------:R-:W-:Y:S01]  /*53b0*/  IMAD R6, R3, -0x1c, R9 ;  /* 0xffffffe403067824 */ /* 0x000fe200078e0209 */
[--C-:B------:R-:W-:Y:S01]  /*53c0*/  @P3 LOP3.LUT R0, R0, 0x1, R3.reuse, 0x78, !PT ;  /* 0x0000000100003812 */ /* 0x100fe200078e7803 */
[----:B------:R-:W-:Y:S01]  /*53d0*/  IMAD.MOV.U32 R2, RZ, RZ, -0x1 ;  /* 0xffffffffff027424 */ /* 0x000fe200078e00ff */
[----:B------:R-:W-:Y:S02]  /*53e0*/  PRMT R3, RZ, 0x7610, R3 ;  /* 0x00007610ff037816 */ /* 0x000fe40000000003 */
[----:B------:R-:W-:Y:S02]  /*53f0*/  PRMT R9, RZ, 0x7610, R9 ;  /* 0x00007610ff097816 */ /* 0x000fe40000000009 */
[----:B--2---:R-:W-:-:S04]  /*5400*/  IADD3 R18, P4, R18, R12, RZ ;  /* 0x0000000c12127210 */ /* 0x004fc80007f9e0ff */
[----:B------:R-:W-:Y:S01]  /*5410*/  ISETP.GE.U32.AND P1, PT, R18, UR4, PT ;  /* 0x0000000412007c0c */ /* 0x000fe2000bf26070 */
[----:B------:R-:W-:-:S05]  /*5420*/  IMAD.X R17, R17, 0x1, R23, P4 ;  /* 0x0000000111117824 */ /* 0x000fca00020e0617 */
[----:B------:R-:W-:-:S13]  /*5430*/  ISETP.GE.U32.AND.EX P1, PT, R17, UR5, PT, P1 ;  /* 0x0000000511007c0c */ /* 0x000fda000bf26110 */
[----:B------:R-:W-:Y:S05]  /*5440*/  @P1 BRA `(.L_x_113) ;  /* 0x00000004005c1947 */ /* 0x000fea0003800000 */
[----:B------:R-:W0:Y:S01]  /*5450*/  S2R R12, SR_CTAID.X ;  /* 0x00000000000c7919 */ /* 0x000e220000002500 */
[----:B------:R-:W-:Y:S01]  /*5460*/  ULDC.64 UR4, c[0x0][0x628] ;  /* 0x00018a0000047ab9 */ /* 0x000fe20000000a00 */
[----:B------:R-:W1:Y:S01]  /*5470*/  LDC R13, c[0x0][0x144] ;  /* 0x00005100ff0d7b82 */ /* 0x000e620000000800 */
[----:B------:R-:W-:Y:S01]  /*5480*/  ISETP.NE.U32.AND P1, PT, RZ, UR4, PT ;  /* 0x00000004ff007c0c */ /* 0x000fe2000bf25070 */
[----:B------:R-:W2:Y:S01]  /*5490*/  S2R R10, SR_CTAID.Y ;  /* 0x00000000000a7919 */ /* 0x000ea20000002600 */
[----:B------:R-:W-:Y:S01]  /*54a0*/  ULDC UR7, c[0x0][0x630] ;  /* 0x00018c0000077ab9 */ /* 0x000fe20000000800 */
[----:B------:R-:W-:Y:S01]  /*54b0*/  ULDC UR8, c[0x0][0x150] ;  /* 0x0000540000087ab9 */ /* 0x000fe20000000800 */
[----:B------:R-:W-:Y:S01]  /*54c0*/  ISETP.NE.AND.EX P1, PT, RZ, UR5, PT, P1 ;  /* 0x00000005ff007c0c */ /* 0x000fe2000bf25310 */
[----:B------:R-:W-:Y:S02]  /*54d0*/  IMAD.MOV.U32 R2, RZ, RZ, R18 ;  /* 0x000000ffff027224 */ /* 0x000fe400078e0012 */
[----:B------:R-:W-:Y:S01]  /*54e0*/  IMAD.MOV.U32 R3, RZ, RZ, R17 ;  /* 0x000000ffff037224 */ /* 0x000fe200078e0011 */
[----:B0-----:R-:W-:-:S09]  /*54f0*/  I2FP.F32.U32 R14, R12 ;  /* 0x0000000c000e7245 */ /* 0x001fd20000201000 */
[----:B------:R-:W-:Y:S05]  /*5500*/  @!P1 BRA `(.L_x_114) ;  /* 0x0000000000289947 */ /* 0x000fea0003800000 */
[----:B------:R-:W-:Y:S02]  /*5510*/  ULDC UR6, c[0x0][0x634] ;  /* 0x00018d0000067ab9 */ /* 0x000fe40000000800 */
[----:B------:R-:W-:-:S05]  /*5520*/  IADD3 R3, P1, R18, UR6, RZ ;  /* 0x0000000612037c10 */ /* 0x000fca000ff3e0ff */
[----:B------:R-:W-:-:S04]  /*5530*/  IMAD.X R11, RZ, RZ, R17, P1 ;  /* 0x000000ffff0b7224 */ /* 0x000fc800008e0611 */
[----:B------:R-:W-:-:S04]  /*5540*/  IMAD.WIDE.U32 R4, R11, UR4, RZ ;  /* 0x000000040b047c25 */ /* 0x000fc8000f8e00ff */
[----:B------:R-:W-:-:S04]  /*5550*/  IMAD.WIDE.U32 R4, P1, R3, UR5, R4 ;  /* 0x0000000503047c25 */ /* 0x000fc8000f820004 */
[----:B------:R-:W-:-:S04]  /*5560*/  IMAD.WIDE.U32 R2, R3, UR4, RZ ;  /* 0x0000000403027c25 */ /* 0x000fc8000f8e00ff */
[----:B------:R-:W-:Y:S01]  /*5570*/  IMAD.MOV.U32 R2, RZ, RZ, R5 ;  /* 0x000000ffff027224 */ /* 0x000fe200078e0005 */
[----:B------:R-:W-:Y:S01]  /*5580*/  IADD3 RZ, P3, R3, R4, RZ ;  /* 0x0000000403ff7210 */ /* 0x000fe20007f7e0ff */
[----:B------:R-:W-:-:S04]  /*5590*/  IMAD.X R3, RZ, RZ, RZ, P1 ;  /* 0x000000ffff037224 */ /* 0x000fc800008e06ff */
[----:B------:R-:W-:-:S08]  /*55a0*/  IMAD.WIDE.U32.X R2, R11, UR5, R2, P3 ;  /* 0x000000050b027c25 */ /* 0x000fd000098e0402 */
.L_x_114:
[----:B------:R-:W-:Y:S01]  /*55b0*/  FMUL R14, R14, UR8 ;  /* 0x000000080e0e7c20 */ /* 0x000fe20008400000 */
[--C-:B------:R-:W-:Y:S01]  /*55c0*/  SHF.R.U64 R11, R2, UR7, R3.reuse ;  /* 0x00000007020b7c19 */ /* 0x100fe20008001203 */
[----:B------:R-:W-:Y:S01]  /*55d0*/  ULDC.64 UR4, c[0x0][0x620] ;  /* 0x0001880000047ab9 */ /* 0x000fe20000000a00 */
[----:B------:R-:W-:Y:S01]  /*55e0*/  SHF.R.U32.HI R2, RZ, UR7, R3 ;  /* 0x00000007ff027c19 */ /* 0x000fe20008011603 */
[----:B------:R-:W-:Y:S01]  /*55f0*/  IMAD.MOV.U32 R3, RZ, RZ, R17 ;  /* 0x000000ffff037224 */ /* 0x000fe200078e0011 */
[----:B------:R-:W-:Y:S01]  /*5600*/  IADD3 R15, P1, RZ, -R11, RZ ;  /* 0x8000000bff0f7210 */ /* 0x000fe20007f3e0ff */
[----:B------:R-:W0:Y:S01]  /*5610*/  F2I.U32.TRUNC.NTZ R14, R14 ;  /* 0x0000000e000e7305 */ /* 0x000e22000020f000 */
[----:B------:R-:W-:-:S03]  /*5620*/  ULDC.64 UR6, c[0x0][0x640] ;  /* 0x0001900000067ab9 */ /* 0x000fc60000000a00 */
[----:B------:R-:W-:Y:S01]  /*5630*/  IMAD.X R2, RZ, RZ, ~R2, P1 ;  /* 0x000000ffff027224 */ /* 0x000fe200008e0e02 */
[----:B------:R-:W-:-:S03]  /*5640*/  ISETP.NE.U32.AND P1, PT, RZ, UR6, PT ;  /* 0x00000006ff007c0c */ /* 0x000fc6000bf25070 */
[----:B------:R-:W-:Y:S01]  /*5650*/  IMAD R2, R2, UR4, RZ ;  /* 0x0000000402027c24 */ /* 0x000fe2000f8e02ff */
[----:B------:R-:W-:-:S03]  /*5660*/  ISETP.NE.AND.EX P1, PT, RZ, UR7, PT, P1 ;  /* 0x00000007ff007c0c */ /* 0x000fc6000bf25310 */
[C---:B------:R-:W-:Y:S01]  /*5670*/  IMAD R5, R15.reuse, UR5, R2 ;  /* 0x000000050f057c24 */ /* 0x040fe2000f8e0202 */
[----:B------:R-:W-:Y:S01]  /*5680*/  ULDC UR5, c[0x0][0x154] ;  /* 0x0000550000057ab9 */ /* 0x000fe20000000800 */
[----:B------:R-:W-:Y:S02]  /*5690*/  IMAD.MOV.U32 R2, RZ, RZ, R18 ;  /* 0x000000ffff027224 */ /* 0x000fe400078e0012 */
[----:B0-----:R-:W-:Y:S02]  /*56a0*/  IMAD.MOV R4, RZ, RZ, -R14 ;  /* 0x000000ffff047224 */ /* 0x001fe400078e0a0e */
[----:B------:R-:W-:Y:S01]  /*56b0*/  IMAD.WIDE.U32 R2, R15, UR4, R2 ;  /* 0x000000040f027c25 */ /* 0x000fe2000f8e0002 */
[----:B------:R-:W-:-:S03]  /*56c0*/  ULDC UR4, c[0x0][0x618] ;  /* 0x0001860000047ab9 */ /* 0x000fc60000000800 */
[----:B-1----:R-:W-:Y:S01]  /*56d0*/  IMAD R12, R13, R4, R12 ;  /* 0x000000040d0c7224 */ /* 0x002fe200078e020c */
[----:B--2---:R-:W-:Y:S01]  /*56e0*/  I2FP.F32.U32 R4, R10 ;  /* 0x0000000a00047245 */ /* 0x004fe20000201000 */
[----:B------:R-:W0:Y:S01]  /*56f0*/  LDC R13, c[0x0][0x148] ;  /* 0x00005200ff0d7b82 */ /* 0x000e220000000800 */
[----:B------:R-:W-:-:S03]  /*5700*/  IMAD.IADD R3, R3, 0x1, R5 ;  /* 0x0000000103037824 */ /* 0x000fc600078e0205 */
[----:B------:R-:W-:Y:S02]  /*5710*/  FMUL R4, R4, UR5 ;  /* 0x0000000504047c20 */ /* 0x000fe40008400000 */
[--C-:B------:R-:W-:Y:S02]  /*5720*/  SHF.R.U64 R14, R2, UR4, R3.reuse ;  /* 0x00000004020e7c19 */ /* 0x100fe40008001203 */
[----:B------:R-:W-:Y:S01]  /*5730*/  SHF.R.U32.HI R3, RZ, UR4, R3 ;  /* 0x00000004ff037c19 */ /* 0x000fe20008011603 */
[----:B------:R1:W2:Y:S01]  /*5740*/  F2I.U32.TRUNC.NTZ R20, R4 ;  /* 0x0000000400147305 */ /* 0x0002a2000020f000 */
[----:B------:R-:W-:Y:S02]  /*5750*/  ULDC UR4, c[0x0][0x608] ;  /* 0x0001820000047ab9 */ /* 0x000fe40000000800 */
[--C-:B------:R-:W-:Y:S02]  /*5760*/  SHF.R.U64 R19, R14, UR4, R3.reuse ;  /* 0x000000040e137c19 */ /* 0x100fe40008001203 */
[----:B------:R-:W-:Y:S01]  /*5770*/  SHF.R.U32.HI R2, RZ, UR4, R3 ;  /* 0x00000004ff027c19 */ /* 0x000fe20008011603 */
[----:B------:R-:W-:-:S03]  /*5780*/  ULDC UR4, c[0x0][0x658] ;  /* 0x0001960000047ab9 */ /* 0x000fc60000000800 */
[--C-:B------:R-:W-:Y:S02]  /*5790*/  SHF.R.U64 R15, R19, UR4, R2.reuse ;  /* 0x00000004130f7c19 */ /* 0x100fe40008001202 */
[----:B------:R-:W-:-:S03]  /*57a0*/  SHF.R.U32.HI R21, RZ, UR4, R2 ;  /* 0x00000004ff157c19 */ /* 0x000fc60008011602 */
[----:B------:R-:W-:Y:S02]  /*57b0*/  IMAD.MOV.U32 R2, RZ, RZ, R15 ;  /* 0x000000ffff027224 */ /* 0x000fe400078e000f */
[----:B------:R-:W-:Y:S01]  /*57c0*/  IMAD.MOV.U32 R3, RZ, RZ, R21 ;  /* 0x000000ffff037224 */ /* 0x000fe200078e0015 */
[----:B-12---:R-:W-:Y:S06]  /*57d0*/  @!P1 BRA `(.L_x_115) ;  /* 0x0000000000289947 */ /* 0x006fec0003800000 */
        /* <DEDUP_REMOVED lines=10> */
.L_x_115:
[----:B------:R-:W1:Y:S01]  /*5880*/  LDC R4, c[0x0][0x65c] ;  /* 0x00019700ff047b82 */ /* 0x000e620000000800 */
[----:B------:R-:W-:Y:S01]  /*5890*/  ULDC UR4, c[0x0][0x648] ;  /* 0x0001920000047ab9 */ /* 0x000fe20000000800 */
[----:B------:R-:W-:Y:S01]  /*58a0*/  LOP3.LUT R19, R19, UR16, RZ, 0xc0, !PT ;  /* 0x0000001013137c12 */ /* 0x000fe2000f8ec0ff */
[----:B------:R-:W-:Y:S01]  /*58b0*/  IMAD.MOV R20, RZ, RZ, -R20 ;  /* 0x000000ffff147224 */ /* 0x000fe200078e0a14 */
[----:B------:R-:W-:Y:S01]  /*58c0*/  SHF.R.U64 R2, R2, UR4, R3 ;  /* 0x0000000402027c19 */ /* 0x000fe20008001203 */
[----:B------:R-:W-:Y:S01]  /*58d0*/  ULDC UR4, c[0x0][0x638] ;  /* 0x00018e0000047ab9 */ /* 0x000fe20000000800 */
[----:B------:R-:W-:Y:S01]  /*58e0*/  LOP3.LUT R14, R14, UR15, RZ, 0xc0, !PT ;  /* 0x0000000f0e0e7c12 */ /* 0x000fe2000f8ec0ff */
[----:B------:R-:W-:Y:S01]  /*58f0*/  ULDC UR5, c[0x0][0x610] ;  /* 0x0001840000057ab9 */ /* 0x000fe20000000800 */
[----:B------:R-:W-:Y:S02]  /*5900*/  IMAD.MOV.U32 R3, RZ, RZ, 0x1 ;  /* 0x00000001ff037424 */ /* 0x000fe400078e00ff */
[----:B------:R-:W-:Y:S01]  /*5910*/  IMAD R19, R2, UR17, R19 ;  /* 0x0000001102137c24 */ /* 0x000fe2000f8e0213 */
[----:B-1----:R-:W-:Y:S01]  /*5920*/  ISETP.NE.AND P1, PT, R4, 0x1, PT ;  /* 0x000000010400780c */ /* 0x002fe20003f25270 */
[----:B------:R-:W-:-:S02]  /*5930*/  IMAD.MOV R4, RZ, RZ, -R2 ;  /* 0x000000ffff047224 */ /* 0x000fc400078e0a02 */
[----:B------:R-:W-:Y:S02]  /*5940*/  IMAD.MOV.U32 R2, RZ, RZ, R11 ;  /* 0x000000ffff027224 */ /* 0x000fe400078e000b */
[----:B------:R-:W-:Y:S01]  /*5950*/  IMAD R15, R4, UR4, R15 ;  /* 0x00000004040f7c24 */ /* 0x000fe2000f8e020f */
[----:B------:R-:W-:-:S03]  /*5960*/  ULDC UR4, c[0x0][0x600] ;  /* 0x0001800000047ab9 */ /* 0x000fc60000000800 */
[----:B------:R-:W-:-:S04]  /*5970*/  IMAD R15, R15, UR4, R14 ;  /* 0x000000040f0f7c24 */ /* 0x000fc8000f8e020e */
[----:B0-----:R-:W-:-:S04]  /*5980*/  @P1 IMAD R12, R13, R20, R10 ;  /* 0x000000140d0c1224 */ /* 0x001fc800078e020a */
[----:B------:R-:W-:-:S05]  /*5990*/  IMAD R12, R19, UR5, R12 ;  /* 0x00000005130c7c24 */ /* 0x000fca000f8e020c */
[----:B------:R-:W-:Y:S02]  /*59a0*/  SEL R22, R15, R12, !P1 ;  /* 0x0000000c0f167207 */ /* 0x000fe40004800000 */
[----:B------:R-:W-:-:S07]  /*59b0*/  SEL R19, R12, R15, !P1 ;  /* 0x0000000f0c137207 */ /* 0x000fce0004800000 */
.L_x_113:
[----:B------:R-:W-:Y:S05]  /*59c0*/  BSYNC B1 ;  /* 0x0000000000017941 */ /* 0x000fea0003800000 */
.L_x_112:
[----:B------:R-:W-:-:S13]  /*59d0*/  LOP3.LUT P1, RZ, R3, 0xff, RZ, 0xc0, !PT ;  /* 0x000000ff03ff7812 */ /* 0x000fda000782c0ff */
[----:B------:R-:W-:Y:S05]  /*59e0*/  @P1 BRA `(.L_x_116) ;  /* 0xfffffff4001c1947 */ /* 0x000fea000383ffff */
[----:B------:R-:W-:Y:S05]  /*59f0*/  BSYNC B0 ;  /* 0x0000000000007941 */ /* 0x000fea0003800000 */
.L_x_104:
[----:B------:R-:W-:-:S03]  /*5a00*/  UMOV UR4, 0xffffffff ;  /* 0xffffffff00047882 */ /* 0x000fc60000000000 */
[----:B------:R-:W-:Y:S05]  /*5a10*/  BRA.DIV UR4, `(.L_x_117) ;  /* 0x0000001204a07947 */ /* 0x000fea000b800000 */
[----:B------:R-:W-:-:S13]  /*5a20*/  ELECT P6, URZ, PT ;  /* 0x00000000003f782f */ /* 0x000fda00038c0000 */
.L_x_157:
[----:B------:R-:W-:Y:S04]  /*5a30*/  BSSY B0, `(.L_x_118) ;  /* 0x0000103000007945 */ /* 0x000fe80003800000 */
[----:B------:R-:W-:Y:S05]  /*5a40*/  @!P6 BRA `(.L_x_119) ;  /* 0x000000100004e947 */ /* 0x000fea0003800000 */
[----:B------:R-:W-:-:S04]  /*5a50*/  LOP3.LUT R16, R16, 0x2, RZ, 0xfc, !PT ;  /* 0x0000000210107812 */ /* 0x000fc800078efcff */
[----:B------:R-:W-:-:S13]  /*5a60*/  ISETP.NE.AND P0, PT, R16, 0x3, PT ;  /* 0x000000031000780c */ /* 0x000fda0003f05270 */
[----:B------:R-:W-:Y:S05]  /*5a70*/  @!P0 BRA `(.L_x_120) ;  /* 0x0000000000048947 */ /* 0x000fea0003800000 */
[----:B------:R-:W-:Y:S01]  /*5a80*/  BPT.TRAP 0x1 ;  /* 0x000000040000795c */ /* 0x000fe20000300000 */
.L_x_120:
[----:B------:R-:W0:Y:S01]  /*5a90*/  S2R R3, SR_CgaCtaId ;  /* 0x0000000000037919 */ /* 0x000e220000008800 */
[----:B------:R-:W-:-:S04]  /*5aa0*/  MOV R2, 0x400 ;  /* 0x0000040000027802 */ /* 0x000fc80000000f00 */
[----:B0-----:R-:W-:Y:S02]  /*5ab0*/  LEA R3, R3, R2, 0x18 ;  /* 0x0000000203037211 */ /* 0x001fe400078ec0ff */
[----:B------:R-:W-:-:S03]  /*5ac0*/  SHF.L.U32 R2, R0, 0x1f, RZ ;  /* 0x0000001f00027819 */ /* 0x000fc600000006ff */
[----:B------:R-:W-:-:S04]  /*5ad0*/  VIADD R3, R3, 0xe0 ;  /* 0x000000e003037836 */ /* 0x000fc80000000000 */
[C---:B------:R-:W-:Y:S02]  /*5ae0*/  IMAD R7, R6.reuse, 0x8, R3 ;  /* 0x0000000806077824 */ /* 0x040fe400078e0203 */
[----:B------:R-:W-:Y:S02]  /*5af0*/  VIADD R6, R6, 0x1 ;  /* 0x0000000106067836 */ /* 0x000fe40000000000 */
[----:B------:R-:W0:Y:S03]  /*5b00*/  SYNCS.PHASECHK.TRANS64.TRYWAIT P0, [R7+URZ], R2 ;  /* 0x00000002070075a7 */ /* 0x000e26000800017f */
[----:B------:R-:W-:-:S04]  /*5b10*/  ISETP.NE.AND P1, PT, R6, 0x1c, PT ;  /* 0x0000001c0600780c */ /* 0x000fc80003f25270 */
[----:B------:R-:W-:Y:S02]  /*5b20*/  SEL R5, RZ, 0x1, P1 ;  /* 0x00000001ff057807 */ /* 0x000fe40000800000 */
[----:B------:R-:W-:Y:S02]  /*5b30*/  SEL R6, R6, RZ, P1 ;  /* 0x000000ff06067207 */ /* 0x000fe40000800000 */
[----:B------:R-:W-:-:S03]  /*5b40*/  LOP3.LUT R5, R0, R5, RZ, 0x3c, !PT ;  /* 0x0000000500057212 */ /* 0x000fc600078e3cff */
[----:B------:R-:W-:Y:S01]  /*5b50*/  IMAD R9, R6, 0x8, R3 ;  /* 0x0000000806097824 */ /* 0x000fe200078e0203 */
[----:B------:R-:W-:Y:S01]  /*5b60*/  SHF.L.U32 R4, R5, 0x1f, RZ ;  /* 0x0000001f05047819 */ /* 0x000fe200000006ff */
[----:B0-----:R-:W-:Y:S06]  /*5b70*/  @!P0 BRA `(.L_x_121) ;  /* 0x0000001000688947 */ /* 0x001fec0003800000 */
.L_x_158:
[----:B------:R-:W1:Y:S01]  /*5b80*/  SYNCS.PHASECHK.TRANS64.TRYWAIT P0, [R9+URZ], R4 ;  /* 0x00000004090075a7 */ /* 0x000e62000800017f */
[----:B------:R-:W-:-:S05]  /*5b90*/  VIADD R0, R6, 0x1 ;  /* 0x0000000106007836 */ /* 0x000fca0000000000 */
[----:B------:R-:W-:-:S04]  /*5ba0*/  ISETP.NE.AND P1, PT, R0, 0x1c, PT ;  /* 0x0000001c0000780c */ /* 0x000fc80003f25270 */
[----:B0-----:R-:W-:Y:S02]  /*5bb0*/  SEL R2, RZ, 0x1, P1 ;  /* 0x00000001ff027807 */ /* 0x001fe40000800000 */
[----:B------:R-:W-:Y:S02]  /*5bc0*/  SEL R0, R0, RZ, P1 ;  /* 0x000000ff00007207 */ /* 0x000fe40000800000 */
[----:B------:R-:W-:-:S03]  /*5bd0*/  LOP3.LUT R7, R5, R2, RZ, 0x3c, !PT ;  /* 0x0000000205077212 */ /* 0x000fc600078e3cff */
[----:B------:R-:W-:Y:S01]  /*5be0*/  IMAD R6, R0, 0x8, R3 ;  /* 0x0000000800067824 */ /* 0x000fe200078e0203 */
[----:B------:R-:W-:Y:S01]  /*5bf0*/  SHF.L.U32 R5, R7, 0x1f, RZ ;  /* 0x0000001f07057819 */ /* 0x000fe200000006ff */
[----:B-1----:R-:W-:Y:S06]  /*5c00*/  @!P0 BRA `(.L_x_122) ;  /* 0x0000001000588947 */ /* 0x002fec0003800000 */
.L_x_159:
[----:B------:R-:W1:Y:S01]  /*5c10*/  SYNCS.PHASECHK.TRANS64.TRYWAIT P0, [R6+URZ], R5 ;  /* 0x00000005060075a7 */ /* 0x000e62000800017f */
[----:B------:R-:W-:-:S05]  /*5c20*/  VIADD R0, R0, 0x1 ;  /* 0x0000000100007836 */ /* 0x000fca0000000000 */
[----:B------:R-:W-:-:S04]  /*5c30*/  ISETP.NE.AND P1, PT, R0, 0x1c, PT ;  /* 0x0000001c0000780c */ /* 0x000fc80003f25270 */
[----:B------:R-:W-:Y:S02]  /*5c40*/  SEL R2, RZ, 0x1, P1 ;  /* 0x00000001ff027807 */ /* 0x000fe40000800000 */
[----:B------:R-:W-:Y:S02]  /*5c50*/  SEL R0, R0, RZ, P1 ;  /* 0x000000ff00007207 */ /* 0x000fe40000800000 */
[----:B------:R-:W-:-:S03]  /*5c60*/  LOP3.LUT R7, R7, R2, RZ, 0x3c, !PT ;  /* 0x0000000207077212 */ /* 0x000fc600078e3cff */
[----:B0-----:R-:W-:Y:S01]  /*5c70*/  IMAD R9, R0, 0x8, R3 ;  /* 0x0000000800097824 */ /* 0x001fe200078e0203 */
[----:B------:R-:W-:Y:S01]  /*5c80*/  SHF.L.U32 R4, R7, 0x1f, RZ ;  /* 0x0000001f07047819 */ /* 0x000fe200000006ff */
[----:B-1----:R-:W-:Y:S06]  /*5c90*/  @!P0 BRA `(.L_x_123) ;  /* 0x0000001000488947 */ /* 0x002fec0003800000 */
.L_x_160:
        /* <DEDUP_REMOVED lines=9> */
.L_x_161:
        /* <DEDUP_REMOVED lines=9> */
.L_x_162:
        /* <DEDUP_REMOVED lines=9> */
.L_x_163:
        /* <DEDUP_REMOVED lines=9> */
.L_x_164:
        /* <DEDUP_REMOVED lines=9> */
.L_x_165:
        /* <DEDUP_REMOVED lines=9> */
.L_x_166:
        /* <DEDUP_REMOVED lines=9> */
.L_x_167:
        /* <DEDUP_REMOVED lines=9> */
.L_x_168:
        /* <DEDUP_REMOVED lines=9> */
.L_x_169:
        /* <DEDUP_REMOVED lines=9> */
.L_x_170:
        /* <DEDUP_REMOVED lines=9> */
.L_x_171:
        /* <DEDUP_REMOVED lines=9> */
.L_x_172:
        /* <DEDUP_REMOVED lines=9> */
.L_x_173:
        /* <DEDUP_REMOVED lines=9> */
.L_x_174:
        /* <DEDUP_REMOVED lines=9> */
.L_x_175:
        /* <DEDUP_REMOVED lines=9> */
.L_x_176:
        /* <DEDUP_REMOVED lines=9> */
.L_x_177:
        /* <DEDUP_REMOVED lines=9> */
.L_x_178:
        /* <DEDUP_REMOVED lines=9> */
.L_x_179:
        /* <DEDUP_REMOVED lines=9> */
.L_x_180:
        /* <DEDUP_REMOVED lines=9> */
.L_x_181:
        /* <DEDUP_REMOVED lines=9> */
.L_x_182:
        /* <DEDUP_REMOVED lines=9> */
.L_x_183:
[----:B------:R-:W1:Y:S01]  /*6990*/  SYNCS.PHASECHK.TRANS64.TRYWAIT P0, [R6+URZ], R5 ;  /* 0x00000005060075a7 */ /* 0x000e62000800017f */
[----:B------:R-:W-:-:S05]  /*69a0*/  VIADD R0, R0, 0x1 ;  /* 0x0000000100007836 */ /* 0x000fca0000000000 */
[----:B------:R-:W-:-:S04]  /*69b0*/  ISETP.NE.AND P1, PT, R0, 0x1c, PT ;  /* 0x0000001c0000780c */ /* 0x000fc80003f25270 */
[----:B------:R-:W-:Y:S02]  /*69c0*/  SEL R2, RZ, 0x1, P1 ;  /* 0x00000001ff027807 */ /* 0x000fe40000800000 */
[----:B------:R-:W-:Y:S02]  /*69d0*/  SEL R0, R0, RZ, P1 ;  /* 0x000000ff00007207 */ /* 0x000fe40000800000 */
[----:B------:R-:W-:Y:S01]  /*69e0*/  LOP3.LUT R2, R7, R2, RZ, 0x3c, !PT ;  /* 0x0000000207027212 */ /* 0x000fe200078e3cff */
[----:B-1----:R-:W-:Y:S06]  /*69f0*/  @!P0 BRA `(.L_x_147) ;  /* 0x0000000800d08947 */ /* 0x002fec0003800000 */
.L_x_184:
[----:B------:R-:W-:Y:S01]  /*6a00*/  IMAD R3, R0, 0x8, R3 ;  /* 0x0000000800037824 */ /* 0x000fe200078e0203 */
[----:B------:R-:W-:-:S07]  /*6a10*/  SHF.L.U32 R0, R2, 0x1f, RZ ;  /* 0x0000001f02007819 */ /* 0x000fce00000006ff */
.L_x_148:
[----:B--2---:R2:W4:Y:S02]  /*6a20*/  SYNCS.PHASECHK.TRANS64.TRYWAIT P0, [R3+URZ], R0 ;  /* 0x00000000030075a7 */ /* 0x004524000800017f */
[----:B----4-:R-:W-:Y:S05]  /*6a30*/  @!P0 NANOSLEEP.SYNCS 0x989680 ;  /* 0x009896800000895d */ /* 0x010fea0003900000 */
[----:B------:R-:W4:Y:S02]  /*6a40*/  @!P0 SYNCS.PHASECHK.TRANS64 P0, [R3+URZ], R0 ;  /* 0x00000000030085a7 */ /* 0x000f24000800007f */
[----:B----4-:R-:W-:Y:S05]  /*6a50*/  @!P0 BRA `(.L_x_148) ;  /* 0xfffffffc00f08947 */ /* 0x010fea000383ffff */
.L_x_119:
[----:B------:R-:W-:Y:S05]  /*6a60*/  BSYNC B0 ;  /* 0x0000000000007941 */ /* 0x000fea0003800000 */
.L_x_118:
[----:B------:R-:W-:Y:S05]  /*6a70*/  EXIT ;  /* 0x000000000000794d */ /* 0x000fea0003800000 */
.L_x_20:
[----:B-1----:R1:W2:Y:S02]  /*6a80*/  SYNCS.PHASECHK.TRANS64.TRYWAIT P0, [R64+URZ], R3 ;  /* 0x00000003400075a7 */ /* 0x0022a4000800017f */
[----:B--2---:R-:W-:Y:S05]  /*6a90*/  @!P0 NANOSLEEP.SYNCS 0x989680 ;  /* 0x009896800000895d */ /* 0x004fea0003900000 */
[----:B------:R-:W2:Y:S02]  /*6aa0*/  @!P0 SYNCS.PHASECHK.TRANS64 P0, [R64+URZ], R3 ;  /* 0x00000003400085a7 */ /* 0x000ea4000800007f */
[----:B--2---:R-:W-:Y:S05]  /*6ab0*/  @!P0 BRA `(.L_x_20) ;  /* 0xfffffffc00f08947 */ /* 0x004fea000383ffff */
[----:B------:R-:W-:Y:S05]  /*6ac0*/  BRA `(.L_x_149) ;  /* 0xffffffac00d47947 */ /* 0x000fea000383ffff */
.L_x_25:
[----:B--2---:R2:W3:Y:S02]  /*6ad0*/  SYNCS.PHASECHK.TRANS64.TRYWAIT P1, [R3+URZ], R0 ;  /* 0x00000000030075a7 */ /* 0x0044e4000802017f */
[----:B---3--:R-:W-:Y:S05]  /*6ae0*/  @!P1 NANOSLEEP.SYNCS 0x989680 ;  /* 0x009896800000995d */ /* 0x008fea0003900000 */
[----:B------:R-:W3:Y:S02]  /*6af0*/  @!P1 SYNCS.PHASECHK.TRANS64 P1, [R3+URZ], R0 ;  /* 0x00000000030095a7 */ /* 0x000ee4000802007f */
[----:B---3--:R-:W-:Y:S05]  /*6b00*/  @!P1 BRA `(.L_x_25) ;  /* 0xfffffffc00f09947 */ /* 0x008fea000383ffff */
[----:B------:R-:W-:Y:S05]  /*6b10*/  BRA `(.L_x_24) ;  /* 0xffffffb000387947 */ /* 0x000fea000383ffff */
.L_x_30:
[----:B--2---:R-:W-:-:S04]  /*6b20*/  IMAD.U32 R5, RZ, RZ, UR4 ;  /* 0x00000004ff057e24 */ /* 0x004fc8000f8e00ff */
[----:B------:R2:W3:Y:S03]  /*6b30*/  SYNCS.PHASECHK.TRANS64.TRYWAIT P1, [R5+URZ], R4 ;  /* 0x00000004050075a7 */ /* 0x0004e6000802017f */
[----:B---3--:R-:W-:Y:S05]  /*6b40*/  @!P1 NANOSLEEP.SYNCS 0x989680 ;  /* 0x009896800000995d */ /* 0x008fea0003900000 */
[----:B------:R-:W3:Y:S02]  /*6b50*/  @!P1 SYNCS.PHASECHK.TRANS64 P1, [R5+URZ], R4 ;  /* 0x00000004050095a7 */ /* 0x000ee4000802007f */
[----:B---3--:R-:W-:Y:S05]  /*6b60*/  @!P1 BRA `(.L_x_30) ;  /* 0xfffffffc00ec9947 */ /* 0x008fea000383ffff */
[----:B------:R-:W-:Y:S05]  /*6b70*/  BRA `(.L_x_29) ;  /* 0xffffffb000b07947 */ /* 0x000fea000383ffff */
.L_x_36:
[----:B-1----:R1:W2:Y:S02]  /*6b80*/  SYNCS.PHASECHK.TRANS64.TRYWAIT P0, [R64+URZ+0x10], R3 ;  /* 0x00001003400075a7 */ /* 0x0022a4000800017f */
[----:B--2---:R-:W-:Y:S05]  /*6b90*/  @!P0 NANOSLEEP.SYNCS 0x989680 ;  /* 0x009896800000895d */ /* 0x004fea0003900000 */
[----:B------:R-:W2:Y:S02]  /*6ba0*/  @!P0 SYNCS.PHASECHK.TRANS64 P0, [R64+URZ+0x10], R3 ;  /* 0x00001003400085a7 */ /* 0x000ea4000800007f */
[----:B--2---:R-:W-:Y:S05]  /*6bb0*/  @!P0 BRA `(.L_x_36) ;  /* 0xfffffffc00f08947 */ /* 0x004fea000383ffff */
[----:B------:R-:W-:Y:S05]  /*6bc0*/  BRA `(.L_x_150) ;  /* 0xffffffb400bc7947 */ /* 0x000fea000383ffff */
.L_x_105:
[----:B------:R-:W-:Y:S01]  /*6bd0*/  BSSY B1, `(.L_x_151) ;  /* 0x0000006000017945 */ /* 0x000fe20003800000 */
[----:B------:R-:W-:-:S07]  /*6be0*/  IMAD.MOV.U32 R15, RZ, RZ, -0x1 ;  /* 0xffffffffff0f7424 */ /* 0x000fce00078e00ff */
[----:B---3-5:R-:W-:Y:S05]  /*6bf0*/  WARPSYNC.COLLECTIVE R15, `(.L_x_152) ;  /* 0x000000000f0c7348 */ /* 0x028fea0003c00000 */
[----:B------:R-:W-:Y:S02]  /*6c00*/  ELECT P6, UR62, PT ;  /* 0x00000000003e782f */ /* 0x000fe400038c0000 */
[----:B------:R-:W-:Y:S01]  /*6c10*/  MOV R14, UR62 ;  /* 0x0000003e000e7c02 */ /* 0x000fe20008000f00 */
[----:B---3-5:R-:W-:Y:S10]  /*6c20*/  ENDCOLLECTIVE ;  /* 0x000000000000791b */ /* 0x028ff40003800000 */
.L_x_152:
[----:B------:R-:W-:Y:S05]  /*6c30*/  BSYNC B1 ;  /* 0x0000000000017941 */ /* 0x000fea0003800000 */
.L_x_151:
[----:B------:R-:W-:Y:S05]  /*6c40*/  BRA `(.L_x_153) ;  /* 0xffffffe000907947 */ /* 0x000fea000383ffff */
.L_x_108:
[----:B0-----:R0:W1:Y:S02]  /*6c50*/  SYNCS.PHASECHK.TRANS64.TRYWAIT P1, [R13+URZ+0xe0], R4 ;  /* 0x0000e0040d0075a7 */ /* 0x001064000802017f */
[----:B-1----:R-:W-:Y:S05]  /*6c60*/  @!P1 NANOSLEEP.SYNCS 0x989680 ;  /* 0x009896800000995d */ /* 0x002fea0003900000 */
[----:B------:R-:W1:Y:S02]  /*6c70*/  @!P1 SYNCS.PHASECHK.TRANS64 P1, [R13+URZ+0xe0], R4 ;  /* 0x0000e0040d0095a7 */ /* 0x000e64000802007f */
[----:B-1----:R-:W-:Y:S05]  /*6c80*/  @!P1 BRA `(.L_x_108) ;  /* 0xfffffffc00f09947 */ /* 0x002fea000383ffff */
[----:B------:R-:W-:Y:S05]  /*6c90*/  BRA `(.L_x_154) ;  /* 0xffffffe000cc7947 */ /* 0x000fea000383ffff */
.L_x_117:
[----:B------:R-:W-:Y:S01]  /*6ca0*/  BSSY B0, `(.L_x_155) ;  /* 0x0000006000007945 */ /* 0x000fe20003800000 */
[----:B------:R-:W-:-:S07]  /*6cb0*/  IMAD.MOV.U32 R15, RZ, RZ, -0x1 ;  /* 0xffffffffff0f7424 */ /* 0x000fce00078e00ff */
[----:B---3-5:R-:W-:Y:S05]  /*6cc0*/  WARPSYNC.COLLECTIVE R15, `(.L_x_156) ;  /* 0x000000000f0c7348 */ /* 0x028fea0003c00000 */
[----:B------:R-:W-:Y:S02]  /*6cd0*/  ELECT P6, UR62, PT ;  /* 0x00000000003e782f */ /* 0x000fe400038c0000 */
[----:B------:R-:W-:Y:S01]  /*6ce0*/  MOV R14, UR62 ;  /* 0x0000003e000e7c02 */ /* 0x000fe20008000f00 */
[----:B---3-5:R-:W-:Y:S10]  /*6cf0*/  ENDCOLLECTIVE ;  /* 0x000000000000791b */ /* 0x028ff40003800000 */
.L_x_156:
[----:B------:R-:W-:Y:S05]  /*6d00*/  BSYNC B0 ;  /* 0x0000000000007941 */ /* 0x000fea0003800000 */
.L_x_155:
[----:B------:R-:W-:Y:S05]  /*6d10*/  BRA `(.L_x_157) ;  /* 0xffffffec00447947 */ /* 0x000fea000383ffff */
.L_x_121:
[----:B0-----:R0:W1:Y:S02]  /*6d20*/  SYNCS.PHASECHK.TRANS64.TRYWAIT P0, [R7+URZ], R2 ;  /* 0x00000002070075a7 */ /* 0x001064000800017f */
[----:B-1----:R-:W-:Y:S05]  /*6d30*/  @!P0 NANOSLEEP.SYNCS 0x989680 ;  /* 0x009896800000895d */ /* 0x002fea0003900000 */
[----:B------:R-:W1:Y:S02]  /*6d40*/  @!P0 SYNCS.PHASECHK.TRANS64 P0, [R7+URZ], R2 ;  /* 0x00000002070085a7 */ /* 0x000e64000800007f */
[----:B-1----:R-:W-:Y:S05]  /*6d50*/  @!P0 BRA `(.L_x_121) ;  /* 0xfffffffc00f08947 */ /* 0x002fea000383ffff */
[----:B------:R-:W-:Y:S05]  /*6d60*/  BRA `(.L_x_158) ;  /* 0xffffffec00847947 */ /* 0x000fea000383ffff */
.L_x_122:
[----:B0-----:R0:W1:Y:S02]  /*6d70*/  SYNCS.PHASECHK.TRANS64.TRYWAIT P0, [R9+URZ], R4 ;  /* 0x00000004090075a7 */ /* 0x001064000800017f */
[----:B-1----:R-:W-:Y:S05]  /*6d80*/  @!P0 NANOSLEEP.SYNCS 0x989680 ;  /* 0x009896800000895d */ /* 0x002fea0003900000 */
[----:B------:R-:W1:Y:S02]  /*6d90*/  @!P0 SYNCS.PHASECHK.TRANS64 P0, [R9+URZ], R4 ;  /* 0x00000004090085a7 */ /* 0x000e64000800007f */
[----:B-1----:R-:W-:Y:S05]  /*6da0*/  @!P0 BRA `(.L_x_122) ;  /* 0xfffffffc00f08947 */ /* 0x002fea000383ffff */
[----:B------:R-:W-:Y:S05]  /*6db0*/  BRA `(.L_x_159) ;  /* 0xffffffec00947947 */ /* 0x000fea000383ffff */
.L_x_123:
[----:B0-----:R0:W1:Y:S02]  /*6dc0*/  SYNCS.PHASECHK.TRANS64.TRYWAIT P0, [R6+URZ], R5 ;  /* 0x00000005060075a7 */ /* 0x001064000800017f */
[----:B-1----:R-:W-:Y:S05]  /*6dd0*/  @!P0 NANOSLEEP.SYNCS 0x989680 ;  /* 0x009896800000895d */ /* 0x002fea0003900000 */
[----:B------:R-:W1:Y:S02]  /*6de0*/  @!P0 SYNCS.PHASECHK.TRANS64 P0, [R6+URZ], R5 ;  /* 0x00000005060085a7 */ /* 0x000e64000800007f */
[----:B-1----:R-:W-:Y:S05]  /*6df0*/  @!P0 BRA `(.L_x_123) ;  /* 0xfffffffc00f08947 */ /* 0x002fea000383ffff */
[----:B------:R-:W-:Y:S05]  /*6e00*/  BRA `(.L_x_160) ;  /* 0xffffffec00a47947 */ /* 0x000fea000383ffff */
.L_x_124:
[----:B0-----:R0:W1:Y:S02]  /*6e10*/  SYNCS.PHASECHK.TRANS64.TRYWAIT P0, [R9+URZ], R4 ;  /* 0x00000004090075a7 */ /* 0x001064000800017f */
[----:B-1----:R-:W-:Y:S05]  /*6e20*/  @!P0 NANOSLEEP.SYNCS 0x989680 ;  /* 0x009896800000895d */ /* 0x002fea0003900000 */
[----:B------:R-:W1:Y:S02]  /*6e30*/  @!P0 SYNCS.PHASECHK.TRANS64 P0, [R9+URZ], R4 ;  /* 0x00000004090085a7 */ /* 0x000e64000800007f */
[----:B-1----:R-:W-:Y:S05]  /*6e40*/  @!P0 BRA `(.L_x_124) ;  /* 0xfffffffc00f08947 */ /* 0x002fea000383ffff */
[----:B------:R-:W-:Y:S05]  /*6e50*/  BRA `(.L_x_161) ;  /* 0xffffffec00b47947 */ /* 0x000fea000383ffff */
.L_x_125:
[----:B0-----:R0:W1:Y:S02]  /*6e60*/  SYNCS.PHASECHK.TRANS64.TRYWAIT P0, [R6+URZ], R5 ;  /* 0x00000005060075a7 */ /* 0x001064000800017f */
[----:B-1----:R-:W-:Y:S05]  /*6e70*/  @!P0 NANOSLEEP.SYNCS 0x989680 ;  /* 0x009896800000895d */ /* 0x002fea0003900000 */
[----:B------:R-:W1:Y:S02]  /*6e80*/  @!P0 SYNCS.PHASECHK.TRANS64 P0, [R6+URZ], R5 ;  /* 0x00000005060085a7 */ /* 0x000e64000800007f */
[----:B-1----:R-:W-:Y:S05]  /*6e90*/  @!P0 BRA `(.L_x_125) ;  /* 0xfffffffc00f08947 */ /* 0x002fea000383ffff */
[----:B------:R-:W-:Y:S05]  /*6ea0*/  BRA `(.L_x_162) ;  /* 0xffffffec00c47947 */ /* 0x000fea000383ffff */
.L_x_126:
[----:B0-----:R0:W1:Y:S02]  /*6eb0*/  SYNCS.PHASECHK.TRANS64.TRYWAIT P0, [R9+URZ], R4 ;  /* 0x00000004090075a7 */ /* 0x001064000800017f */
[----:B-1----:R-:W-:Y:S05]  /*6ec0*/  @!P0 NANOSLEEP.SYNCS 0x989680 ;  /* 0x009896800000895d */ /* 0x002fea0003900000 */
[----:B------:R-:W1:Y:S02]  /*6ed0*/  @!P0 SYNCS.PHASECHK.TRANS64 P0, [R9+URZ], R4 ;  /* 0x00000004090085a7 */ /* 0x000e64000800007f */
[----:B-1----:R-:W-:Y:S05]  /*6ee0*/  @!P0 BRA `(.L_x_126) ;  /* 0xfffffffc00f08947 */ /* 0x002fea000383ffff */
[----:B------:R-:W-:Y:S05]  /*6ef0*/  BRA `(.L_x_163) ;  /* 0xffffffec00d47947 */ /* 0x000fea000383ffff */
.L_x_127:
[----:B0-----:R0:W1:Y:S02]  /*6f00*/  SYNCS.PHASECHK.TRANS64.TRYWAIT P0, [R6+URZ], R5 ;  /* 0x00000005060075a7 */ /* 0x001064000800017f */
[----:B-1----:R-:W-:Y:S05]  /*6f10*/  @!P0 NANOSLEEP.SYNCS 0x989680 ;  /* 0x009896800000895d */ /* 0x002fea0003900000 */
[----:B------:R-:W1:Y:S02]  /*6f20*/  @!P0 SYNCS.PHASECHK.TRANS64 P0, [R6+URZ], R5 ;  /* 0x00000005060085a7 */ /* 0x000e64000800007f */
[----:B-1----:R-:W-:Y:S05]  /*6f30*/  @!P0 BRA `(.L_x_127) ;  /* 0xfffffffc00f08947 */ /* 0x002fea000383ffff */
[----:B------:R-:W-:Y:S05]  /*6f40*/  BRA `(.L_x_164) ;  /* 0xffffffec00e47947 */ /* 0x000fea000383ffff */
.L_x_128:
[----:B0-----:R0:W1:Y:S02]  /*6f50*/  SYNCS.PHASECHK.TRANS64.TRYWAIT P0, [R9+URZ], R4 ;  /* 0x00000004090075a7 */ /* 0x001064000800017f */
[----:B-1----:R-:W-:Y:S05]  /*6f60*/  @!P0 NANOSLEEP.SYNCS 0x989680 ;  /* 0x009896800000895d */ /* 0x002fea0003900000 */
[----:B------:R-:W1:Y:S02]  /*6f70*/  @!P0 SYNCS.PHASECHK.TRANS64 P0, [R9+URZ], R4 ;  /* 0x00000004090085a7 */ /* 0x000e64000800007f */
[----:B-1----:R-:W-:Y:S05]  /*6f80*/  @!P0 BRA `(.L_x_128) ;  /* 0xfffffffc00f08947 */ /* 0x002fea000383ffff */
[----:B------:R-:W-:Y:S05]  /*6f90*/  BRA `(.L_x_165) ;  /* 0xffffffec00f47947 */ /* 0x000fea000383ffff */
.L_x_129:
[----:B0-----:R0:W1:Y:S02]  /*6fa0*/  SYNCS.PHASECHK.TRANS64.TRYWAIT P0, [R6+URZ], R5 ;  /* 0x00000005060075a7 */ /* 0x001064000800017f */
[----:B-1----:R-:W-:Y:S05]  /*6fb0*/  @!P0 NANOSLEEP.SYNCS 0x989680 ;  /* 0x009896800000895d */ /* 0x002fea0003900000 */
[----:B------:R-:W1:Y:S02]  /*6fc0*/  @!P0 SYNCS.PHASECHK.TRANS64 P0, [R6+URZ], R5 ;  /* 0x00000005060085a7 */ /* 0x000e64000800007f */
[----:B-1----:R-:W-:Y:S05]  /*6fd0*/  @!P0 BRA `(.L_x_129) ;  /* 0xfffffffc00f08947 */ /* 0x002fea000383ffff */
[----:B------:R-:W-:Y:S05]  /*6fe0*/  BRA `(.L_x_166) ;  /* 0xfffffff000047947 */ /* 0x000fea000383ffff */
.L_x_130:
[----:B0-----:R0:W1:Y:S02]  /*6ff0*/  SYNCS.PHASECHK.TRANS64.TRYWAIT P0, [R9+URZ], R4 ;  /* 0x00000004090075a7 */ /* 0x001064000800017f */
[----:B-1----:R-:W-:Y:S05]  /*7000*/  @!P0 NANOSLEEP.SYNCS 0x989680 ;  /* 0x009896800000895d */ /* 0x002fea0003900000 */
[----:B------:R-:W1:Y:S02]  /*7010*/  @!P0 SYNCS.PHASECHK.TRANS64 P0, [R9+URZ], R4 ;  /* 0x00000004090085a7 */ /* 0x000e64000800007f */
[----:B-1----:R-:W-:Y:S05]  /*7020*/  @!P0 BRA `(.L_x_130) ;  /* 0xfffffffc00f08947 */ /* 0x002fea000383ffff */
[----:B------:R-:W-:Y:S05]  /*7030*/  BRA `(.L_x_167) ;  /* 0xfffffff000147947 */ /* 0x000fea000383ffff */
.L_x_131:
[----:B0-----:R0:W1:Y:S02]  /*7040*/  SYNCS.PHASECHK.TRANS64.TRYWAIT P0, [R6+URZ], R5 ;  /* 0x00000005060075a7 */ /* 0x001064000800017f */
[----:B-1----:R-:W-:Y:S05]  /*7050*/  @!P0 NANOSLEEP.SYNCS 0x989680 ;  /* 0x009896800000895d */ /* 0x002fea0003900000 */
[----:B------:R-:W1:Y:S02]  /*7060*/  @!P0 SYNCS.PHASECHK.TRANS64 P0, [R6+URZ], R5 ;  /* 0x00000005060085a7 */ /* 0x000e64000800007f */
[----:B-1----:R-:W-:Y:S05]  /*7070*/  @!P0 BRA `(.L_x_131) ;  /* 0xfffffffc00f08947 */ /* 0x002fea000383ffff */
[----:B------:R-:W-:Y:S05]  /*7080*/  BRA `(.L_x_168) ;  /* 0xfffffff000247947 */ /* 0x000fea000383ffff */
.L_x_132:
[----:B0-----:R0:W1:Y:S02]  /*7090*/  SYNCS.PHASECHK.TRANS64.TRYWAIT P0, [R9+URZ], R4 ;  /* 0x00000004090075a7 */ /* 0x001064000800017f */
[----:B-1----:R-:W-:Y:S05]  /*70a0*/  @!P0 NANOSLEEP.SYNCS 0x989680 ;  /* 0x009896800000895d */ /* 0x002fea0003900000 */
[----:B------:R-:W1:Y:S02]  /*70b0*/  @!P0 SYNCS.PHASECHK.TRANS64 P0, [R9+URZ], R4 ;  /* 0x00000004090085a7 */ /* 0x000e64000800007f */
[----:B-1----:R-:W-:Y:S05]  /*70c0*/  @!P0 BRA `(.L_x_132) ;  /* 0xfffffffc00f08947 */ /* 0x002fea000383ffff */
[----:B------:R-:W-:Y:S05]  /*70d0*/  BRA `(.L_x_169) ;  /* 0xfffffff000347947 */ /* 0x000fea000383ffff */
.L_x_133:
[----:B0-----:R0:W1:Y:S02]  /*70e0*/  SYNCS.PHASECHK.TRANS64.TRYWAIT P0, [R6+URZ], R5 ;  /* 0x00000005060075a7 */ /* 0x001064000800017f */
[----:B-1----:R-:W-:Y:S05]  /*70f0*/  @!P0 NANOSLEEP.SYNCS 0x989680 ;  /* 0x009896800000895d */ /* 0x002fea0003900000 */
[----:B------:R-:W1:Y:S02]  /*7100*/  @!P0 SYNCS.PHASECHK.TRANS64 P0, [R6+URZ], R5 ;  /* 0x00000005060085a7 */ /* 0x000e64000800007f */
[----:B-1----:R-:W-:Y:S05]  /*7110*/  @!P0 BRA `(.L_x_133) ;  /* 0xfffffffc00f08947 */ /* 0x002fea000383ffff */
[----:B------:R-:W-:Y:S05]  /*7120*/  BRA `(.L_x_170) ;  /* 0xfffffff000447947 */ /* 0x000fea000383ffff */
.L_x_134:
[----:B0-----:R0:W1:Y:S02]  /*7130*/  SYNCS.PHASECHK.TRANS64.TRYWAIT P0, [R9+URZ], R4 ;  /* 0x00000004090075a7 */ /* 0x001064000800017f */
[----:B-1----:R-:W-:Y:S05]  /*7140*/  @!P0 NANOSLEEP.SYNCS 0x989680 ;  /* 0x009896800000895d */ /* 0x002fea0003900000 */
[----:B------:R-:W1:Y:S02]  /*7150*/  @!P0 SYNCS.PHASECHK.TRANS64 P0, [R9+URZ], R4 ;  /* 0x00000004090085a7 */ /* 0x000e64000800007f */
[----:B-1----:R-:W-:Y:S05]  /*7160*/  @!P0 BRA `(.L_x_134) ;  /* 0xfffffffc00f08947 */ /* 0x002fea000383ffff */
[----:B------:R-:W-:Y:S05]  /*7170*/  BRA `(.L_x_171) ;  /* 0xfffffff000547947 */ /* 0x000fea000383ffff */
.L_x_135:
[----:B0-----:R0:W1:Y:S02]  /*7180*/  SYNCS.PHASECHK.TRANS64.TRYWAIT P0, [R6+URZ], R5 ;  /* 0x00000005060075a7 */ /* 0x001064000800017f */
[----:B-1----:R-:W-:Y:S05]  /*7190*/  @!P0 NANOSLEEP.SYNCS 0x989680 ;  /* 0x009896800000895d */ /* 0x002fea0003900000 */
[----:B------:R-:W1:Y:S02]  /*71a0*/  @!P0 SYNCS.PHASECHK.TRANS64 P0, [R6+URZ], R5 ;  /* 0x00000005060085a7 */ /* 0x000e64000800007f */
[----:B-1----:R-:W-:Y:S05]  /*71b0*/  @!P0 BRA `(.L_x_135) ;  /* 0xfffffffc00f08947 */ /* 0x002fea000383ffff */
[----:B------:R-:W-:Y:S05]  /*71c0*/  BRA `(.L_x_172) ;  /* 0xfffffff000647947 */ /* 0x000fea000383ffff */
.L_x_136:
[----:B0-----:R0:W1:Y:S02]  /*71d0*/  SYNCS.PHASECHK.TRANS64.TRYWAIT P0, [R9+URZ], R4 ;  /* 0x00000004090075a7 */ /* 0x001064000800017f */
[----:B-1----:R-:W-:Y:S05]  /*71e0*/  @!P0 NANOSLEEP.SYNCS 0x989680 ;  /* 0x009896800000895d */ /* 0x002fea0003900000 */
[----:B------:R-:W1:Y:S02]  /*71f0*/  @!P0 SYNCS.PHASECHK.TRANS64 P0, [R9+URZ], R4 ;  /* 0x00000004090085a7 */ /* 0x000e64000800007f */
[----:B-1----:R-:W-:Y:S05]  /*7200*/  @!P0 BRA `(.L_x_136) ;  /* 0xfffffffc00f08947 */ /* 0x002fea000383ffff */
[----:B------:R-:W-:Y:S05]  /*7210*/  BRA `(.L_x_173) ;  /* 0xfffffff000747947 */ /* 0x000fea000383ffff */
.L_x_137:
[----:B0-----:R0:W1:Y:S02]  /*7220*/  SYNCS.PHASECHK.TRANS64.TRYWAIT P0, [R6+URZ], R5 ;  /* 0x00000005060075a7 */ /* 0x001064000800017f */
[----:B-1----:R-:W-:Y:S05]  /*7230*/  @!P0 NANOSLEEP.SYNCS 0x989680 ;  /* 0x009896800000895d */ /* 0x002fea0003900000 */
[----:B------:R-:W1:Y:S02]  /*7240*/  @!P0 SYNCS.PHASECHK.TRANS64 P0, [R6+URZ], R5 ;  /* 0x00000005060085a7 */ /* 0x000e64000800007f */
[----:B-1----:R-:W-:Y:S05]  /*7250*/  @!P0 BRA `(.L_x_137) ;  /* 0xfffffffc00f08947 */ /* 0x002fea000383ffff */
[----:B------:R-:W-:Y:S05]  /*7260*/  BRA `(.L_x_174) ;  /* 0xfffffff000847947 */ /* 0x000fea000383ffff */
.L_x_138:
[----:B0-----:R0:W1:Y:S02]  /*7270*/  SYNCS.PHASECHK.TRANS64.TRYWAIT P0, [R9+URZ], R4 ;  /* 0x00000004090075a7 */ /* 0x001064000800017f */
[----:B-1----:R-:W-:Y:S05]  /*7280*/  @!P0 NANOSLEEP.SYNCS 0x989680 ;  /* 0x009896800000895d */ /* 0x002fea0003900000 */
[----:B------:R-:W1:Y:S02]  /*7290*/  @!P0 SYNCS.PHASECHK.TRANS64 P0, [R9+URZ], R4 ;  /* 0x00000004090085a7 */ /* 0x000e64000800007f */
[----:B-1----:R-:W-:Y:S05]  /*72a0*/  @!P0 BRA `(.L_x_138) ;  /* 0xfffffffc00f08947 */ /* 0x002fea000383ffff */
[----:B------:R-:W-:Y:S05]  /*72b0*/  BRA `(.L_x_175) ;  /* 0xfffffff000947947 */ /* 0x000fea000383ffff */
.L_x_139:
[----:B0-----:R0:W1:Y:S02]  /*72c0*/  SYNCS.PHASECHK.TRANS64.TRYWAIT P0, [R6+URZ], R5 ;  /* 0x00000005060075a7 */ /* 0x001064000800017f */
[----:B-1----:R-:W-:Y:S05]  /*72d0*/  @!P0 NANOSLEEP.SYNCS 0x989680 ;  /* 0x009896800000895d */ /* 0x002fea0003900000 */
[----:B------:R-:W1:Y:S02]  /*72e0*/  @!P0 SYNCS.PHASECHK.TRANS64 P0, [R6+URZ], R5 ;  /* 0x00000005060085a7 */ /* 0x000e64000800007f */
[----:B-1----:R-:W-:Y:S05]  /*72f0*/  @!P0 BRA `(.L_x_139) ;  /* 0xfffffffc00f08947 */ /* 0x002fea000383ffff */
[----:B------:R-:W-:Y:S05]  /*7300*/  BRA `(.L_x_176) ;  /* 0xfffffff000a47947 */ /* 0x000fea000383ffff */
.L_x_140:
[----:B0-----:R0:W1:Y:S02]  /*7310*/  SYNCS.PHASECHK.TRANS64.TRYWAIT P0, [R9+URZ], R4 ;  /* 0x00000004090075a7 */ /* 0x001064000800017f */
[----:B-1----:R-:W-:Y:S05]  /*7320*/  @!P0 NANOSLEEP.SYNCS 0x989680 ;  /* 0x009896800000895d */ /* 0x002fea0003900000 */
[----:B------:R-:W1:Y:S02]  /*7330*/  @!P0 SYNCS.PHASECHK.TRANS64 P0, [R9+URZ], R4 ;  /* 0x00000004090085a7 */ /* 0x000e64000800007f */
[----:B-1----:R-:W-:Y:S05]  /*7340*/  @!P0 BRA `(.L_x_140) ;  /* 0xfffffffc00f08947 */ /* 0x002fea000383ffff */
[----:B------:R-:W-:Y:S05]  /*7350*/  BRA `(.L_x_177) ;  /* 0xfffffff000b47947 */ /* 0x000fea000383ffff */
.L_x_141:
[----:B0-----:R0:W1:Y:S02]  /*7360*/  SYNCS.PHASECHK.TRANS64.TRYWAIT P0, [R6+URZ], R5 ;  /* 0x00000005060075a7 */ /* 0x001064000800017f */
[----:B-1----:R-:W-:Y:S05]  /*7370*/  @!P0 NANOSLEEP.SYNCS 0x989680 ;  /* 0x009896800000895d */ /* 0x002fea0003900000 */
[----:B------:R-:W1:Y:S02]  /*7380*/  @!P0 SYNCS.PHASECHK.TRANS64 P0, [R6+URZ], R5 ;  /* 0x00000005060085a7 */ /* 0x000e64000800007f */
[----:B-1----:R-:W-:Y:S05]  /*7390*/  @!P0 BRA `(.L_x_141) ;  /* 0xfffffffc00f08947 */ /* 0x002fea000383ffff */
[----:B------:R-:W-:Y:S05]  /*73a0*/  BRA `(.L_x_178) ;  /* 0xfffffff000c47947 */ /* 0x000fea000383ffff */
.L_x_142:
[----:B0-----:R0:W1:Y:S02]  /*73b0*/  SYNCS.PHASECHK.TRANS64.TRYWAIT P0, [R9+URZ], R4 ;  /* 0x00000004090075a7 */ /* 0x001064000800017f */
[----:B-1----:R-:W-:Y:S05]  /*73c0*/  @!P0 NANOSLEEP.SYNCS 0x989680 ;  /* 0x009896800000895d */ /* 0x002fea0003900000 */
[----:B------:R-:W1:Y:S02]  /*73d0*/  @!P0 SYNCS.PHASECHK.TRANS64 P0, [R9+URZ], R4 ;  /* 0x00000004090085a7 */ /* 0x000e64000800007f */
[----:B-1----:R-:W-:Y:S05]  /*73e0*/  @!P0 BRA `(.L_x_142) ;  /* 0xfffffffc00f08947 */ /* 0x002fea000383ffff */
[----:B------:R-:W-:Y:S05]  /*73f0*/  BRA `(.L_x_179) ;  /* 0xfffffff000d47947 */ /* 0x000fea000383ffff */
.L_x_143:
[----:B0-----:R0:W1:Y:S02]  /*7400*/  SYNCS.PHASECHK.TRANS64.TRYWAIT P0, [R6+URZ], R5 ;  /* 0x00000005060075a7 */ /* 0x001064000800017f */
[----:B-1----:R-:W-:Y:S05]  /*7410*/  @!P0 NANOSLEEP.SYNCS 0x989680 ;  /* 0x009896800000895d */ /* 0x002fea0003900000 */
[----:B------:R-:W1:Y:S02]  /*7420*/  @!P0 SYNCS.PHASECHK.TRANS64 P0, [R6+URZ], R5 ;  /* 0x00000005060085a7 */ /* 0x000e64000800007f */
[----:B-1----:R-:W-:Y:S05]  /*7430*/  @!P0 BRA `(.L_x_143) ;  /* 0xfffffffc00f08947 */ /* 0x002fea000383ffff */
[----:B------:R-:W-:Y:S05]  /*7440*/  BRA `(.L_x_180) ;  /* 0xfffffff000e47947 */ /* 0x000fea000383ffff */
.L_x_144:
[----:B0-----:R0:W1:Y:S02]  /*7450*/  SYNCS.PHASECHK.TRANS64.TRYWAIT P0, [R9+URZ], R4 ;  /* 0x00000004090075a7 */ /* 0x001064000800017f */
[----:B-1----:R-:W-:Y:S05]  /*7460*/  @!P0 NANOSLEEP.SYNCS 0x989680 ;  /* 0x009896800000895d */ /* 0x002fea0003900000 */
[----:B------:R-:W1:Y:S02]  /*7470*/  @!P0 SYNCS.PHASECHK.TRANS64 P0, [R9+URZ], R4 ;  /* 0x00000004090085a7 */ /* 0x000e64000800007f */
[----:B-1----:R-:W-:Y:S05]  /*7480*/  @!P0 BRA `(.L_x_144) ;  /* 0xfffffffc00f08947 */ /* 0x002fea000383ffff */
[----:B------:R-:W-:Y:S05]  /*7490*/  BRA `(.L_x_181) ;  /* 0xfffffff000f47947 */ /* 0x000fea000383ffff */
.L_x_145:
[----:B0-----:R0:W1:Y:S02]  /*74a0*/  SYNCS.PHASECHK.TRANS64.TRYWAIT P0, [R6+URZ], R5 ;  /* 0x00000005060075a7 */ /* 0x001064000800017f */
[----:B-1----:R-:W-:Y:S05]  /*74b0*/  @!P0 NANOSLEEP.SYNCS 0x989680 ;  /* 0x009896800000895d */ /* 0x002fea0003900000 */
[----:B------:R-:W1:Y:S02]  /*74c0*/  @!P0 SYNCS.PHASECHK.TRANS64 P0, [R6+URZ], R5 ;  /* 0x00000005060085a7 */ /* 0x000e64000800007f */
[----:B-1----:R-:W-:Y:S05]  /*74d0*/  @!P0 BRA `(.L_x_145) ;  /* 0xfffffffc00f08947 */ /* 0x002fea000383ffff */
[----:B------:R-:W-:Y:S05]  /*74e0*/  BRA `(.L_x_182) ;  /* 0xfffffff400047947 */ /* 0x000fea000383ffff */
.L_x_146:
[----:B0-----:R0:W1:Y:S02]  /*74f0*/  SYNCS.PHASECHK.TRANS64.TRYWAIT P0, [R9+URZ], R4 ;  /* 0x00000004090075a7 */ /* 0x001064000800017f */
[----:B-1----:R-:W-:Y:S05]  /*7500*/  @!P0 NANOSLEEP.SYNCS 0x989680 ;  /* 0x009896800000895d */ /* 0x002fea0003900000 */
[----:B------:R-:W1:Y:S02]  /*7510*/  @!P0 SYNCS.PHASECHK.TRANS64 P0, [R9+URZ], R4 ;  /* 0x00000004090085a7 */ /* 0x000e64000800007f */
[----:B-1----:R-:W-:Y:S05]  /*7520*/  @!P0 BRA `(.L_x_146) ;  /* 0xfffffffc00f08947 */ /* 0x002fea000383ffff */
[----:B------:R-:W-:Y:S05]  /*7530*/  BRA `(.L_x_183) ;  /* 0xfffffff400147947 */ /* 0x000fea000383ffff */
.L_x_147:
[----:B-1----:R1:W2:Y:S02]  /*7540*/  SYNCS.PHASECHK.TRANS64.TRYWAIT P0, [R6+URZ], R5 ;  /* 0x00000005060075a7 */ /* 0x0022a4000800017f */
[----:B--2---:R-:W-:Y:S05]  /*7550*/  @!P0 NANOSLEEP.SYNCS 0x989680 ;  /* 0x009896800000895d */ /* 0x004fea0003900000 */
[----:B------:R-:W2:Y:S02]  /*7560*/  @!P0 SYNCS.PHASECHK.TRANS64 P0, [R6+URZ], R5 ;  /* 0x00000005060085a7 */ /* 0x000ea4000800007f */
[----:B--2---:R-:W-:Y:S05]  /*7570*/  @!P0 BRA `(.L_x_147) ;  /* 0xfffffffc00f08947 */ /* 0x004fea000383ffff */
[----:B------:R-:W-:Y:S05]  /*7580*/  BRA `(.L_x_184) ;  /* 0xfffffff4001c7947 */ /* 0x000fea000383ffff */
.L_x_185:
[----:B------:R-:W-:-:S00]  /*7590*/  BRA `(.L_x_185) ;  /* 0xfffffffc00fc7947 */ /* 0x000fc0000383ffff */
[----:B------:R-:W-:-:S00]  /*75a0*/  NOP ;  /* 0x0000000000007918 */ /* 0x000fc00000000000 */
        /* <DEDUP_REMOVED lines=13> */
.L_x_186:


//--------------------- .nv.global.init           --------------------------
	.section	.nv.global.init,"aw",@progbits
.nv.global.init:
	.type		$str$22,@object
	.size		$str$22,($str$23 - $str$22)
$str$22:
        /*0000*/ 	.byte	0x6b, 0x5f, 0x74, 0x69, 0x6c, 0x65, 0x5f, 0x63, 0x6f, 0x75, 0x6e, 0x74, 0x20, 0x3e, 0x3d, 0x20
        /*0010*/ 	.byte	0x31, 0x00
	.type		$str$23,@object
	.size		$str$23,(__unnamed_1 - $str$23)
$str$23:
        /*0012*/ 	.byte	0x2f, 0x74, 0x6d, 0x70, 0x2f, 0x63, 0x75, 0x74, 0x6c, 0x61, 0x73, 0x73, 0x5f, 0x73, 0x77, 0x65
        /*0022*/ 	.byte	0x65, 0x70, 0x5f, 0x73, 0x72, 0x63, 0x2f, 0x69, 0x6e, 0x63, 0x6c, 0x75, 0x64, 0x65, 0x2f, 0x63
        /*0032*/ 	.byte	0x75, 0x74, 0x6c, 0x61, 0x73, 0x73, 0x2f, 0x67, 0x65, 0x6d, 0x6d, 0x2f, 0x63, 0x6f, 0x6c, 0x6c
        /*0042*/ 	.byte	0x65, 0x63, 0x74, 0x69, 0x76, 0x65, 0x2f, 0x73, 0x6d, 0x39, 0x30, 0x5f, 0x6d, 0x6d, 0x61, 0x5f
        /*0052*/ 	.byte	0x74, 0x6d, 0x61, 0x5f, 0x67, 0x6d, 0x6d, 0x61, 0x5f, 0x73, 0x73, 0x5f, 0x77, 0x61, 0x72, 0x70
        /*0062*/ 	.byte	0x73, 0x70, 0x65, 0x63, 0x69, 0x61, 0x6c, 0x69, 0x7a, 0x65, 0x64, 0x2e, 0x68, 0x70, 0x70, 0x00
	.type		__unnamed_1,@object
	.size		__unnamed_1,(.L_0 - __unnamed_1)
__unnamed_1:
        /*0072*/ 	.byte	0x76, 0x6f, 0x69, 0x64, 0x20, 0x63, 0x75, 0x74, 0x6c, 0x61, 0x73, 0x73, 0x3a, 0x3a, 0x67, 0x65
        /* <DEDUP_REMOVED lines=180> */
        /*0bc2*/ 	.byte	0x64, 0x65, 0x6e, 0x74, 0x69, 0x74, 0x79, 0x5d, 0x00
.L_0:


//--------------------- .nv.shared._ZN7cutlass13device_kernelINS_4gemm6kernel13GemmUniversalIN4cute5tupleIJiiiiEEENS1_10collective13CollectiveMmaINS1_34MainloopSm90TmaGmmaWarpSpecializedILi28ENS5_IJNS4_1CILi1EEENSA_ILi8EEESB_EEENS1_32KernelTmaWarpSpecializedPingpongEEENS5_IJNSA_ILi64EEESG_NSA_ILi32EEEEEENS_10bfloat16_tENS5_IJlSB_lEEESJ_SK_NS4_8TiledMMAINS4_8MMA_AtomIJNS4_4SM904GMMA27MMA_64x64x16_F32BF16BF16_SSILNSO_5MajorE0ELSQ_0ELNSO_7ScaleInE1ELSR_1EEEEEENS4_6LayoutINS5_IJSB_SB_SB_EEENS5_IJNSA_ILi0EEESW_SW_EEEEENS5_IJNS4_10UnderscoreESZ_SZ_EEEEENS4_23SM90_TMA_LOAD_MULTICASTENS4_14ComposedLayoutINS4_7SwizzleILi2ELi4ELi3EEENS4_18smem_ptr_flag_bitsILi16EEENSU_INS5_IJSC_SH_EEENS5_IJSH_SB_EEEEEEEvNS4_8identityENS4_13SM90_TMA_LOADES1B_vS1C_EENS_8epilogue10collective6detail29Sm90TmaWarpSpecializedAdapterINS1G_15DefaultEpilogueISJ_SK_SK_NS1F_6thread17LinearCombinationISJ_Li1EffLNS1K_9ScaleType4KindE0ELNS_15FloatRoundStyleE2ESJ_EENS1_15EpilogueDefaultEEEEEvvEEEEvNT_6ParamsE --------------------------
	.section	.nv.shared._ZN7cutlass13device_kernelINS_4gemm6kernel13GemmUniversalIN4cute5tupleIJiiiiEEENS1_10collective13CollectiveMmaINS1_34MainloopSm90TmaGmmaWarpSpecializedILi28ENS5_IJNS4_1CILi1EEENSA_ILi8EEESB_EEENS1_32KernelTmaWarpSpecializedPingpongEEENS5_IJNSA_ILi64EEESG_NSA_ILi32EEEEEENS_10bfloat16_tENS5_IJlSB_lEEESJ_SK_NS4_8TiledMMAINS4_8MMA_AtomIJNS4_4SM904GMMA27MMA_64x64x16_F32BF16BF16_SSILNSO_5MajorE0ELSQ_0ELNSO_7ScaleInE1ELSR_1EEEEEENS4_6LayoutINS5_IJSB_SB_SB_EEENS5_IJNSA_ILi0EEESW_SW_EEEEENS5_IJNS4_10UnderscoreESZ_SZ_EEEEENS4_23SM90_TMA_LOAD_MULTICASTENS4_14ComposedLayoutINS4_7SwizzleILi2ELi4ELi3EEENS4_18smem_ptr_flag_bitsILi16EEENSU_INS5_IJSC_SH_EEENS5_IJSH_SB_EEEEEEEvNS4_8identityENS4_13SM90_TMA_LOADES1B_vS1C_EENS_8epilogue10collective6detail29Sm90TmaWarpSpecializedAdapterINS1G_15DefaultEpilogueISJ_SK_SK_NS1F_6thread17LinearCombinationISJ_Li1EffLNS1K_9ScaleType4KindE0ELNS_15FloatRoundStyleE2ESJ_EENS1_15EpilogueDefaultEEEEEvvEEEEvNT_6ParamsE,"aw",@nobits
	.sectionflags	@""
	.align	16
	.zero		1024


//--------------------- .nv.shared.reserved.0     --------------------------
	.section	.nv.shared.reserved.0,"aw",@nobits
	.weak		__nv_reservedSMEM_offset_0_alias
	.size		__nv_reservedSMEM_offset_0_alias, 0, 0
	.other		__nv_reservedSMEM_offset_0_alias,@"STO_CUDA_RESERVED_SHARED STV_DEFAULT"
__nv_reservedSMEM_offset_0_alias:
	.zero		0


//--------------------- .nv.global                --------------------------
	.section	.nv.global,"aw",@nobits
.nv.global:
	.type		_ZN40_INTERNAL_1d5e1cea_4_k_cu_d1752956_292384cute1_E,@object
	.size		_ZN40_INTERNAL_1d5e1cea_4_k_cu_d1752956_292384cute1_E,(_ZN40_INTERNAL_1d5e1cea_4_k_cu_d1752956_292384cuda3std3__45__cpo6cbeginE - _ZN40_INTERNAL_1d5e1cea_4_k_cu_d1752956_292384cute1_E)
_ZN40_INTERNAL_1d5e1cea_4_k_cu_d1752956_292384cute1_E:
	.zero		1
	.type		_ZN40_INTERNAL_1d5e1cea_4_k_cu_d1752956_292384cuda3std3__45__cpo6cbeginE,@object
	.size		_ZN40_INTERNAL_1d5e1cea_4_k_cu_d1752956_292384cuda3std3__45__cpo6cbeginE,(_ZN40_INTERNAL_1d5e1cea_4_k_cu_d1752956_292384cuda3std3__48in_placeE - _ZN40_INTERNAL_1d5e1cea_4_k_cu_d1752956_292384cuda3std3__45__cpo6cbeginE)
_ZN40_INTERNAL_1d5e1cea_4_k_cu_d1752956_292384cuda3std3__45__cpo6cbeginE:
	.zero		1
	.type		_ZN40_INTERNAL_1d5e1cea_4_k_cu_d1752956_292384cuda3std3__48in_placeE,@object
	.size		_ZN40_INTERNAL_1d5e1cea_4_k_cu_d1752956_292384cuda3std3__48in_placeE,(_ZN40_INTERNAL_1d5e1cea_4_k_cu_d1752956_292384cuda3std6ranges3__45__cpo9iter_moveE - _ZN40_INTERNAL_1d5e1cea_4_k_cu_d1752956_292384cuda3std3__48in_placeE)
_ZN40_INTERNAL_1d5e1cea_4_k_cu_d1752956_292384cuda3std3__48in_placeE:
	.zero		1
	.type		_ZN40_INTERNAL_1d5e1cea_4_k_cu_d1752956_292384cuda3std6ranges3__45__cpo9iter_moveE,@object
	.size		_ZN40_INTERNAL_1d5e1cea_4_k_cu_d1752956_292384cuda3std6ranges3__45__cpo9iter_moveE,(_ZN40_INTERNAL_1d5e1cea_4_k_cu_d1752956_292384cuda3std3__45__cpo5beginE - _ZN40_INTERNAL_1d5e1cea_4_k_cu_d1752956_292384cuda3std6ranges3__45__cpo9iter_moveE)
_ZN40_INTERNAL_1d5e1cea_4_k_cu_d1752956_292384cuda3std6ranges3__45__cpo9iter_moveE:
	.zero		1
	.type		_ZN40_INTERNAL_1d5e1cea_4_k_cu_d1752956_292384cuda3std3__45__cpo5beginE,@object
	.size		_ZN40_INTERNAL_1d5e1cea_4_k_cu_d1752956_292384cuda3std3__45__cpo5beginE,(_ZN40_INTERNAL_1d5e1cea_4_k_cu_d1752956_292384cuda3std3__442_GLOBAL__N__1d5e1cea_4_k_cu_d1752956_292386ignoreE - _ZN40_INTERNAL_1d5e1cea_4_k_cu_d1752956_292384cuda3std3__45__cpo5beginE)
_ZN40_INTERNAL_1d5e1cea_4_k_cu_d1752956_292384cuda3std3__45__cpo5beginE:
	.zero		1
	.type		_ZN40_INTERNAL_1d5e1cea_4_k_cu_d1752956_292384cuda3std3__442_GLOBAL__N__1d5e1cea_4_k_cu_d1752956_292386ignoreE,@object
	.size		_ZN40_INTERNAL_1d5e1cea_4_k_cu_d1752956_292384cuda3std3__442_GLOBAL__N__1d5e1cea_4_k_cu_d1752956_292386ignoreE,(_ZN40_INTERNAL_1d5e1cea_4_k_cu_d1752956_292384cute7productE - _ZN40_INTERNAL_1d5e1cea_4_k_cu_d1752956_292384cuda3std3__442_GLOBAL__N__1d5e1cea_4_k_cu_d1752956_292386ignoreE)
_ZN40_INTERNAL_1d5e1cea_4_k_cu_d1752956_292384cuda3std3__442_GLOBAL__N__1d5e1cea_4_k_cu_d1752956_292386ignoreE:
	.zero		1
	.type		_ZN40_INTERNAL_1d5e1cea_4_k_cu_d1752956_292384cute7productE,@object
	.size		_ZN40_INTERNAL_1d5e1cea_4_k_cu_d1752956_292384cute7productE,(_ZN40_INTERNAL_1d5e1cea_4_k_cu_d1752956_292384cuda3std3__45__cpo3endE - _ZN40_INTERNAL_1d5e1cea_4_k_cu_d1752956_292384cute7productE)
_ZN40_INTERNAL_1d5e1cea_4_k_cu_d1752956_292384cute7productE:
	.zero		1
	.type		_ZN40_INTERNAL_1d5e1cea_4_k_cu_d1752956_292384cuda3std3__45__cpo3endE,@object
	.size		_ZN40_INTERNAL_1d5e1cea_4_k_cu_d1752956_292384cuda3std3__45__cpo3endE,(_ZN40_INTERNAL_1d5e1cea_4_k_cu_d1752956_292384cuda3std3__419piecewise_constructE - _ZN40_INTERNAL_1d5e1cea_4_k_cu_d1752956_292384cuda3std3__45__cpo3endE)
_ZN40_INTERNAL_1d5e1cea_4_k_cu_d1752956_292384cuda3std3__45__cpo3endE:
	.zero		1
	.type		_ZN40_INTERNAL_1d5e1cea_4_k_cu_d1752956_292384cuda3std3__419piecewise_constructE,@object
	.size		_ZN40_INTERNAL_1d5e1cea_4_k_cu_d1752956_292384cuda3std3__419piecewise_constructE,(_ZN40_INTERNAL_1d5e1cea_4_k_cu_d1752956_292384cuda3std3__45__cpo4cendE - _ZN40_INTERNAL_1d5e1cea_4_k_cu_d1752956_292384cuda3std3__419piecewise_constructE)
_ZN40_INTERNAL_1d5e1cea_4_k_cu_d1752956_292384cuda3std3__419piecewise_constructE:
	.zero		1
	.type		_ZN40_INTERNAL_1d5e1cea_4_k_cu_d1752956_292384cuda3std3__45__cpo4cendE,@object
	.size		_ZN40_INTERNAL_1d5e1cea_4_k_cu_d1752956_292384cuda3std3__45__cpo4cendE,(_ZN40_INTERNAL_1d5e1cea_4_k_cu_d1752956_292384cuda3std6ranges3__45__cpo4swapE - _ZN40_INTERNAL_1d5e1cea_4_k_cu_d1752956_292384cuda3std3__45__cpo4cendE)
_ZN40_INTERNAL_1d5e1cea_4_k_cu_d1752956_292384cuda3std3__45__cpo4cendE:
	.zero		1
	.type		_ZN40_INTERNAL_1d5e1cea_4_k_cu_d1752956_292384cuda3std6ranges3__45__cpo4swapE,@object
	.size		_ZN40_INTERNAL_1d5e1cea_4_k_cu_d1752956_292384cuda3std6ranges3__45__cpo4swapE,(.L_8 - _ZN40_INTERNAL_1d5e1cea_4_k_cu_d1752956_292384cuda3std6ranges3__45__cpo4swapE)
_ZN40_INTERNAL_1d5e1cea_4_k_cu_d1752956_292384cuda3std6ranges3__45__cpo4swapE:
	.zero		1
.L_8:


//--------------------- .nv.constant0._ZN7cutlass13device_kernelINS_4gemm6kernel13GemmUniversalIN4cute5tupleIJiiiiEEENS1_10collective13CollectiveMmaINS1_34MainloopSm90TmaGmmaWarpSpecializedILi28ENS5_IJNS4_1CILi1EEENSA_ILi8EEESB_EEENS1_32KernelTmaWarpSpecializedPingpongEEENS5_IJNSA_ILi64EEESG_NSA_ILi32EEEEEENS_10bfloat16_tENS5_IJlSB_lEEESJ_SK_NS4_8TiledMMAINS4_8MMA_AtomIJNS4_4SM904GMMA27MMA_64x64x16_F32BF16BF16_SSILNSO_5MajorE0ELSQ_0ELNSO_7ScaleInE1ELSR_1EEEEEENS4_6LayoutINS5_IJSB_SB_SB_EEENS5_IJNSA_ILi0EEESW_SW_EEEEENS5_IJNS4_10UnderscoreESZ_SZ_EEEEENS4_23SM90_TMA_LOAD_MULTICASTENS4_14ComposedLayoutINS4_7SwizzleILi2ELi4ELi3EEENS4_18smem_ptr_flag_bitsILi16EEENSU_INS5_IJSC_SH_EEENS5_IJSH_SB_EEEEEEEvNS4_8identityENS4_13SM90_TMA_LOADES1B_vS1C_EENS_8epilogue10collective6detail29Sm90TmaWarpSpecializedAdapterINS1G_15DefaultEpilogueISJ_SK_SK_NS1F_6thread17LinearCombinationISJ_Li1EffLNS1K_9ScaleType4KindE0ELNS_15FloatRoundStyleE2ESJ_EENS1_15EpilogueDefaultEEEEEvvEEEEvNT_6ParamsE --------------------------
	.section	.nv.constant0._ZN7cutlass13device_kernelINS_4gemm6kernel13GemmUniversalIN4cute5tupleIJiiiiEEENS1_10collective13CollectiveMmaINS1_34MainloopSm90TmaGmmaWarpSpecializedILi28ENS5_IJNS4_1CILi1EEENSA_ILi8EEESB_EEENS1_32KernelTmaWarpSpecializedPingpongEEENS5_IJNSA_ILi64EEESG_NSA_ILi32EEEEEENS_10bfloat16_tENS5_IJlSB_lEEESJ_SK_NS4_8TiledMMAINS4_8MMA_AtomIJNS4_4SM904GMMA27MMA_64x64x16_F32BF16BF16_SSILNSO_5MajorE0ELSQ_0ELNSO_7ScaleInE1ELSR_1EEEEEENS4_6LayoutINS5_IJSB_SB_SB_EEENS5_IJNSA_ILi0EEESW_SW_EEEEENS5_IJNS4_10UnderscoreESZ_SZ_EEEEENS4_23SM90_TMA_LOAD_MULTICASTENS4_14ComposedLayoutINS4_7SwizzleILi2ELi4ELi3EEENS4_18smem_ptr_flag_bitsILi16EEENSU_INS5_IJSC_SH_EEENS5_IJSH_SB_EEEEEEEvNS4_8identityENS4_13SM90_TMA_LOADES1B_vS1C_EENS_8epilogue10collective6detail29Sm90TmaWarpSpecializedAdapterINS1G_15DefaultEpilogueISJ_SK_SK_NS1F_6thread17LinearCombinationISJ_Li1EffLNS1K_9ScaleType4KindE0ELNS_15FloatRoundStyleE2ESJ_EENS1_15EpilogueDefaultEEEEEvvEEEEvNT_6ParamsE,"a",@progbits
	.sectionflags	@""
	.align	4
.nv.constant0._ZN7cutlass13device_kernelINS_4gemm6kernel13GemmUniversalIN4cute5tupleIJiiiiEEENS1_10collective13CollectiveMmaINS1_34MainloopSm90TmaGmmaWarpSpecializedILi28ENS5_IJNS4_1CILi1EEENSA_ILi8EEESB_EEENS1_32KernelTmaWarpSpecializedPingpongEEENS5_IJNSA_ILi64EEESG_NSA_ILi32EEEEEENS_10bfloat16_tENS5_IJlSB_lEEESJ_SK_NS4_8TiledMMAINS4_8MMA_AtomIJNS4_4SM904GMMA27MMA_64x64x16_F32BF16BF16_SSILNSO_5MajorE0ELSQ_0ELNSO_7ScaleInE1ELSR_1EEEEEENS4_6LayoutINS5_IJSB_SB_SB_EEENS5_IJNSA_ILi0EEESW_SW_EEEEENS5_IJNS4_10UnderscoreESZ_SZ_EEEEENS4_23SM90_TMA_LOAD_MULTICASTENS4_14ComposedLayoutINS4_7SwizzleILi2ELi4ELi3EEENS4_18smem_ptr_flag_bitsILi16EEENSU_INS5_IJSC_SH_EEENS5_IJSH_SB_EEEEEEEvNS4_8identityENS4_13SM90_TMA_LOADES1B_vS1C_EENS_8epilogue10collective6detail29Sm90TmaWarpSpecializedAdapterINS1G_15DefaultEpilogueISJ_SK_SK_NS1F_6thread17LinearCombinationISJ_Li1EffLNS1K_9ScaleType4KindE0ELNS_15FloatRoundStyleE2ESJ_EENS1_15EpilogueDefaultEEEEEvvEEEEvNT_6ParamsE:
	.zero		1664


//--------------------- SYMBOLS --------------------------

	.type		.nv.reservedSmem.offset0,@object
	.size		.nv.reservedSmem.offset0,0x4
	.type		__assertfail,@function
